// auto-generated by cutlass_sweep.gemm — config: {"arch": "sm_90", "cluster_m": 1, "cluster_n": 1, "dtype": "bf16", "dtype_b": "bf16", "layout": "nt", "stages": 0, "tile_k": 128, "tile_m": 256, "tile_n": 64}
#include "cutlass/cutlass.h"
#include "cutlass/gemm/collective/collective_builder.hpp"
#include "cutlass/gemm/device/gemm_universal_adapter.h"
#include "cutlass/gemm/kernel/gemm_universal.hpp"
#include "cutlass/epilogue/collective/collective_builder.hpp"

using ElemA = cutlass::bfloat16_t;
using ElemB = cutlass::bfloat16_t;
using ElemCD = cutlass::bfloat16_t;
using Acc  = float;
using TileShape    = cute::Shape<cute::_256, cute::_64, cute::_128>;
using ClusterShape = cute::Shape<cute::_1, cute::_1, cute::_1>;

using CollectiveEpilogue = typename cutlass::epilogue::collective::CollectiveBuilder<
    cutlass::arch::Sm90, cutlass::arch::OpClassTensorOp,
    TileShape, ClusterShape,
    cutlass::epilogue::collective::EpilogueTileAuto,
    Acc, Acc,
    ElemCD, cutlass::layout::RowMajor, 128 / cutlass::sizeof_bits<ElemCD>::value,
    ElemCD, cutlass::layout::RowMajor, 128 / cutlass::sizeof_bits<ElemCD>::value,
    cutlass::epilogue::collective::EpilogueScheduleAuto
  >::CollectiveOp;

using CollectiveMainloop = typename cutlass::gemm::collective::CollectiveBuilder<
    cutlass::arch::Sm90, cutlass::arch::OpClassTensorOp,
    ElemA, cutlass::layout::RowMajor, 128 / cutlass::sizeof_bits<ElemA>::value,
    ElemB, cutlass::layout::ColumnMajor, 128 / cutlass::sizeof_bits<ElemB>::value,
    Acc,
    TileShape, ClusterShape,
    cutlass::gemm::collective::StageCountAutoCarveout<static_cast<int>(sizeof(typename CollectiveEpilogue::SharedStorage))>,
    cutlass::gemm::collective::KernelScheduleAuto
  >::CollectiveOp;

using GemmKernel = cutlass::gemm::kernel::GemmUniversal<
    cute::Shape<int,int,int,int>,
    CollectiveMainloop,
    CollectiveEpilogue
>;
using Gemm = cutlass::gemm::device::GemmUniversalAdapter<GemmKernel>;

// Force the device kernel symbol into the cubin without needing a host main.
auto* _anchor = &cutlass::device_kernel<GemmKernel>;


// ===== COMPILED SASS (sm_90a) =====

	.target	sm_90a

	.elftype	@"ET_EXEC"


//--------------------- .note.nv.tkinfo           --------------------------
	.section	.note.nv.tkinfo,"",@"SHT_NOTE"
	.sectionflags	@"SHF_NOTE_NV_TKINFO"
	.tkinfo
        /*0018*/ 	.word	0x00000002
        /*0030*/ 	.string	""
        /*0030*/ 	.string	"ptxas"
        /*0030*/ 	.string	"Cuda compilation tools, release 13.0, V13.0.88"
        /*0030*/ 	.string	"Build cuda_13.0.r13.0/compiler.36424714_0"
        /*0030*/ 	.string	"-arch sm_90a -m 64 "



//--------------------- .note.nv.cuinfo           --------------------------
	.section	.note.nv.cuinfo,"",@"SHT_NOTE"
	.sectionflags	@"SHF_NOTE_NV_CUINFO"
        /*0018*/ 	.short	0x0002
        /*001a*/ 	.short	0x005a
        /*001c*/ 	.short	0x0082
	.zero		2


//--------------------- .nv.info                  --------------------------
	.section	.nv.info,"",@"SHT_CUDA_INFO"
	.align	4


	//----- nvinfo : EIATTR_REGCOUNT
	.align		4
        /*0000*/ 	.byte	0x04, 0x2f
        /*0002*/ 	.short	(.L_15 - .L_14)
	.align		4
.L_14:
        /*0004*/ 	.word	index@(_ZN7cutlass13device_kernelINS_4gemm6kernel13GemmUniversalIN4cute5tupleIJiiiiEEENS1_10collective13CollectiveMmaINS1_34MainloopSm90TmaGmmaWarpSpecializedILi2ENS5_IJNS4_1CILi1EEESB_SB_EEENS1_35KernelTmaWarpSpecializedCooperativeEEENS5_IJNSA_ILi256EEENSA_ILi64EEENSA_ILi128EEEEEENS_10bfloat16_tENS5_IJlSB_lEEESJ_SK_NS4_8TiledMMAINS4_8MMA_AtomIJNS4_4SM904GMMA27MMA_64x64x16_F32BF16BF16_SSILNSO_5MajorE0ELSQ_0ELNSO_7ScaleInE1ELSR_1EEEEEENS4_6LayoutINS5_IJNSA_ILi2EEESB_SB_EEENS5_IJSB_NSA_ILi0EEESX_EEEEENS5_IJNS4_10UnderscoreES10_S10_EEEEENS4_13SM90_TMA_LOADENS4_14ComposedLayoutINS4_7SwizzleILi3ELi4ELi3EEENS4_18smem_ptr_flag_bitsILi16EEENSU_INS5_IJNSA_ILi8EEESG_EEENS5_IJSG_SB_EEEEEEEvNS4_8identityES13_S1D_vS1E_EENS_8epilogue10collective6detail29Sm90TmaWarpSpecializedAdapterINS1H_15DefaultEpilogueISJ_SK_SK_NS1G_6thread17LinearCombinationISJ_Li1EffLNS1L_9ScaleType4KindE0ELNS_15FloatRoundStyleE2ESJ_EENS1_15EpilogueDefaultEEEEEvvEEEEvNT_6ParamsE)
        /*0008*/ 	.word	0x000000a8


	//----- nvinfo : EIATTR_FRAME_SIZE
	.align		4
.L_15:
        /*000c*/ 	.byte	0x04, 0x11
        /*000e*/ 	.short	(.L_17 - .L_16)
	.align		4
.L_16:
        /*0010*/ 	.word	index@(_ZN7cutlass13device_kernelINS_4gemm6kernel13GemmUniversalIN4cute5tupleIJiiiiEEENS1_10collective13CollectiveMmaINS1_34MainloopSm90TmaGmmaWarpSpecializedILi2ENS5_IJNS4_1CILi1EEESB_SB_EEENS1_35KernelTmaWarpSpecializedCooperativeEEENS5_IJNSA_ILi256EEENSA_ILi64EEENSA_ILi128EEEEEENS_10bfloat16_tENS5_IJlSB_lEEESJ_SK_NS4_8TiledMMAINS4_8MMA_AtomIJNS4_4SM904GMMA27MMA_64x64x16_F32BF16BF16_SSILNSO_5MajorE0ELSQ_0ELNSO_7ScaleInE1ELSR_1EEEEEENS4_6LayoutINS5_IJNSA_ILi2EEESB_SB_EEENS5_IJSB_NSA_ILi0EEESX_EEEEENS5_IJNS4_10UnderscoreES10_S10_EEEEENS4_13SM90_TMA_LOADENS4_14ComposedLayoutINS4_7SwizzleILi3ELi4ELi3EEENS4_18smem_ptr_flag_bitsILi16EEENSU_INS5_IJNSA_ILi8EEESG_EEENS5_IJSG_SB_EEEEEEEvNS4_8identityES13_S1D_vS1E_EENS_8epilogue10collective6detail29Sm90TmaWarpSpecializedAdapterINS1H_15DefaultEpilogueISJ_SK_SK_NS1G_6thread17LinearCombinationISJ_Li1EffLNS1L_9ScaleType4KindE0ELNS_15FloatRoundStyleE2ESJ_EENS1_15EpilogueDefaultEEEEEvvEEEEvNT_6ParamsE)
        /*0014*/ 	.word	0x00000000


	//----- nvinfo : EIATTR_MIN_STACK_SIZE
	.align		4
.L_17:
        /*0018*/ 	.byte	0x04, 0x12
        /*001a*/ 	.short	(.L_19 - .L_18)
	.align		4
.L_18:
        /*001c*/ 	.word	index@(_ZN7cutlass13device_kernelINS_4gemm6kernel13GemmUniversalIN4cute5tupleIJiiiiEEENS1_10collective13CollectiveMmaINS1_34MainloopSm90TmaGmmaWarpSpecializedILi2ENS5_IJNS4_1CILi1EEESB_SB_EEENS1_35KernelTmaWarpSpecializedCooperativeEEENS5_IJNSA_ILi256EEENSA_ILi64EEENSA_ILi128EEEEEENS_10bfloat16_tENS5_IJlSB_lEEESJ_SK_NS4_8TiledMMAINS4_8MMA_AtomIJNS4_4SM904GMMA27MMA_64x64x16_F32BF16BF16_SSILNSO_5MajorE0ELSQ_0ELNSO_7ScaleInE1ELSR_1EEEEEENS4_6LayoutINS5_IJNSA_ILi2EEESB_SB_EEENS5_IJSB_NSA_ILi0EEESX_EEEEENS5_IJNS4_10UnderscoreES10_S10_EEEEENS4_13SM90_TMA_LOADENS4_14ComposedLayoutINS4_7SwizzleILi3ELi4ELi3EEENS4_18smem_ptr_flag_bitsILi16EEENSU_INS5_IJNSA_ILi8EEESG_EEENS5_IJSG_SB_EEEEEEEvNS4_8identityES13_S1D_vS1E_EENS_8epilogue10collective6detail29Sm90TmaWarpSpecializedAdapterINS1H_15DefaultEpilogueISJ_SK_SK_NS1G_6thread17LinearCombinationISJ_Li1EffLNS1L_9ScaleType4KindE0ELNS_15FloatRoundStyleE2ESJ_EENS1_15EpilogueDefaultEEEEEvvEEEEvNT_6ParamsE)
        /*0020*/ 	.word	0x00000000
.L_19:


//--------------------- .nv.compat                --------------------------
	.section	.nv.compat,"",@"SHT_CUDA_COMPAT_INFO"
	.align	4
        /*0000*/ 	.byte	0x02, 0x09, 0x01, 0x00, 0x02, 0x02, 0x04, 0x00, 0x02, 0x05, 0x05, 0x00, 0x03, 0x07, 0x01, 0x01
        /*0010*/ 	.byte	0x02, 0x03, 0x01, 0x00, 0x02, 0x06, 0x01, 0x00, 0x04, 0x0b, 0x08, 0x00, 0x00, 0x00, 0x00, 0x00
        /*0020*/ 	.byte	0x00, 0x00, 0x00, 0x00


//--------------------- .nv.info._ZN7cutlass13device_kernelINS_4gemm6kernel13GemmUniversalIN4cute5tupleIJiiiiEEENS1_10collective13CollectiveMmaINS1_34MainloopSm90TmaGmmaWarpSpecializedILi2ENS5_IJNS4_1CILi1EEESB_SB_EEENS1_35KernelTmaWarpSpecializedCooperativeEEENS5_IJNSA_ILi256EEENSA_ILi64EEENSA_ILi128EEEEEENS_10bfloat16_tENS5_IJlSB_lEEESJ_SK_NS4_8TiledMMAINS4_8MMA_AtomIJNS4_4SM904GMMA27MMA_64x64x16_F32BF16BF16_SSILNSO_5MajorE0ELSQ_0ELNSO_7ScaleInE1ELSR_1EEEEEENS4_6LayoutINS5_IJNSA_ILi2EEESB_SB_EEENS5_IJSB_NSA_ILi0EEESX_EEEEENS5_IJNS4_10UnderscoreES10_S10_EEEEENS4_13SM90_TMA_LOADENS4_14ComposedLayoutINS4_7SwizzleILi3ELi4ELi3EEENS4_18smem_ptr_flag_bitsILi16EEENSU_INS5_IJNSA_ILi8EEESG_EEENS5_IJSG_SB_EEEEEEEvNS4_8identityES13_S1D_vS1E_EENS_8epilogue10collective6detail29Sm90TmaWarpSpecializedAdapterINS1H_15DefaultEpilogueISJ_SK_SK_NS1G_6thread17LinearCombinationISJ_Li1EffLNS1L_9ScaleType4KindE0ELNS_15FloatRoundStyleE2ESJ_EENS1_15EpilogueDefaultEEEEEvvEEEEvNT_6ParamsE --------------------------
	.section	.nv.info._ZN7cutlass13device_kernelINS_4gemm6kernel13GemmUniversalIN4cute5tupleIJiiiiEEENS1_10collective13CollectiveMmaINS1_34MainloopSm90TmaGmmaWarpSpecializedILi2ENS5_IJNS4_1CILi1EEESB_SB_EEENS1_35KernelTmaWarpSpecializedCooperativeEEENS5_IJNSA_ILi256EEENSA_ILi64EEENSA_ILi128EEEEEENS_10bfloat16_tENS5_IJlSB_lEEESJ_SK_NS4_8TiledMMAINS4_8MMA_AtomIJNS4_4SM904GMMA27MMA_64x64x16_F32BF16BF16_SSILNSO_5MajorE0ELSQ_0ELNSO_7ScaleInE1ELSR_1EEEEEENS4_6LayoutINS5_IJNSA_ILi2EEESB_SB_EEENS5_IJSB_NSA_ILi0EEESX_EEEEENS5_IJNS4_10UnderscoreES10_S10_EEEEENS4_13SM90_TMA_LOADENS4_14ComposedLayoutINS4_7SwizzleILi3ELi4ELi3EEENS4_18smem_ptr_flag_bitsILi16EEENSU_INS5_IJNSA_ILi8EEESG_EEENS5_IJSG_SB_EEEEEEEvNS4_8identityES13_S1D_vS1E_EENS_8epilogue10collective6detail29Sm90TmaWarpSpecializedAdapterINS1H_15DefaultEpilogueISJ_SK_SK_NS1G_6thread17LinearCombinationISJ_Li1EffLNS1L_9ScaleType4KindE0ELNS_15FloatRoundStyleE2ESJ_EENS1_15EpilogueDefaultEEEEEvvEEEEvNT_6ParamsE,"",@"SHT_CUDA_INFO"
	.sectionflags	@""
	.align	4


	//----- nvinfo : EIATTR_CUDA_API_VERSION
	.align		4
        /*0000*/ 	.byte	0x04, 0x37
        /*0002*/ 	.short	(.L_21 - .L_20)
.L_20:
        /*0004*/ 	.word	0x00000082


	//----- nvinfo : EIATTR_KPARAM_INFO
	.align		4
.L_21:
        /*0008*/ 	.byte	0x04, 0x17
        /*000a*/ 	.short	(.L_23 - .L_22)
.L_22:
        /*000c*/ 	.word	0x00000000
        /*0010*/ 	.short	0x0000
        /*0012*/ 	.short	0x0070
        /*0014*/ 	.byte	0x00, 0xf0, 0x01, 0x10


	//----- nvinfo : EIATTR_SPARSE_MMA_MASK
	.align		4
.L_23:
        /*0018*/ 	.byte	0x03, 0x50
        /*001a*/ 	.short	0x0000


	//----- nvinfo : EIATTR_MAXREG_COUNT
	.align		4
        /*001c*/ 	.byte	0x03, 0x1b
        /*001e*/ 	.short	0x00a8


	//----- nvinfo : EIATTR_NUM_BARRIERS
	.align		4
        /*0020*/ 	.byte	0x02, 0x4c
        /*0022*/ 	.byte	0x01
	.zero		1


	//----- nvinfo : EIATTR_EXTERNS
	.align		4
        /*0024*/ 	.byte	0x04, 0x0f
        /*0026*/ 	.short	(.L_25 - .L_24)


	//   ....[0]....
	.align		4
.L_24:
        /*0028*/ 	.word	index@(__assertfail)


	//----- nvinfo : EIATTR_MERCURY_ISA_VERSION
	.align		4
.L_25:
        /*002c*/ 	.byte	0x03, 0x5f
        /*002e*/ 	.short	0x0101


	//----- nvinfo : EIATTR_INT_WARP_WIDE_INSTR_OFFSETS
	.align		4
        /*0030*/ 	.byte	0x04, 0x31
        /*0032*/ 	.short	(.L_27 - .L_26)


	//   ....[0]....
.L_26:
        /*0034*/ 	.word	0x00000370


	//   ....[1]....
        /*0038*/ 	.word	0x00000380


	//   ....[2]....
        /*003c*/ 	.word	0x000004b0


	//----- nvinfo : EIATTR_COOP_GROUP_MASK_REGIDS
	.align		4
.L_27:
        /*0040*/ 	.byte	0x04, 0x29
        /*0042*/ 	.short	(.L_29 - .L_28)


	//   ....[0]....
.L_28:
        /*0044*/ 	.word	0xffffffff


	//   ....[1]....
        /*0048*/ 	.word	0xffffffff


	//   ....[2]....
        /*004c*/ 	.word	0xffffffff


	//   ....[3]....
        /*0050*/ 	.word	0xffffffff


	//   ....[4]....
        /*0054*/ 	.word	0xffffffff


	//----- nvinfo : EIATTR_COOP_GROUP_INSTR_OFFSETS
	.align		4
.L_29:
        /*0058*/ 	.byte	0x04, 0x28
        /*005a*/ 	.short	(.L_31 - .L_30)


	//   ....[0]....
.L_30:
        /*005c*/ 	.word	0x00000060


	//   ....[1]....
        /*0060*/ 	.word	0x00000070


	//   ....[2]....
        /*0064*/ 	.word	0x00000130


	//   ....[3]....
        /*0068*/ 	.word	0x00000280


	//   ....[4]....
        /*006c*/ 	.word	0x000011c0


	//----- nvinfo : EIATTR_REG_RECONFIG
	.align		4
.L_31:
        /*0070*/ 	.byte	0x01, 0x54
	.zero		2


	//----- nvinfo : EIATTR_SYSCALL_OFFSETS
	.align		4
        /*0074*/ 	.byte	0x04, 0x46
        /*0076*/ 	.short	(.L_33 - .L_32)


	//   ....[0]....
.L_32:
        /*0078*/ 	.word	0x000013b0


	//----- nvinfo : EIATTR_MBARRIER_INSTR_OFFSETS
	.align		4
.L_33:
        /*007c*/ 	.byte	0x04, 0x39
        /*007e*/ 	.short	(.L_35 - .L_34)


	//   ....[0]....
.L_34:
        /*0080*/ 	.word	0x00000230
        /*0084*/ 	.word	0x000000ff
        /*0088*/ 	.word	0x00000000
        /*008c*/ 	.short	0x0100
        /*008e*/ 	.byte	0x08
	.zero		1


	//   ....[1]....
        /*0090*/ 	.word	0x00000240
        /*0094*/ 	.word	0x000000ff
        /*0098*/ 	.word	0x00000010
        /*009c*/ 	.short	0x0100
        /*009e*/ 	.byte	0x08
	.zero		1


	//   ....[2]....
        /*00a0*/ 	.word	0x00000250
        /*00a4*/ 	.word	0x000000ff
        /*00a8*/ 	.word	0x00000008
        /*00ac*/ 	.short	0x0100
        /*00ae*/ 	.byte	0x08
	.zero		1


	//   ....[3]....
        /*00b0*/ 	.word	0x00000260
        /*00b4*/ 	.word	0x000000ff
        /*00b8*/ 	.word	0x00000018
        /*00bc*/ 	.short	0x0100
        /*00be*/ 	.byte	0x08
	.zero		1


	//   ....[4]....
        /*00c0*/ 	.word	0x00000530
        /*00c4*/ 	.word	0x000000ff
        /*00c8*/ 	.word	0x00000030
        /*00cc*/ 	.short	0x0100
        /*00ce*/ 	.byte	0x08
	.zero		1


	//   ....[5]....
        /*00d0*/ 	.word	0x00000590
        /*00d4*/ 	.word	0x000000ff
        /*00d8*/ 	.word	0x00000038
        /*00dc*/ 	.short	0x0100
        /*00de*/ 	.byte	0x08
	.zero		1


	//   ....[6]....
        /*00e0*/ 	.word	0x00001430
        /*00e4*/ 	.word	0x00000003
        /*00e8*/ 	.word	0x00000000
        /*00ec*/ 	.short	0x010a
        /*00ee*/ 	.byte	0x3f
	.zero		1


	//   ....[7]....
        /*00f0*/ 	.word	0x00001490
        /*00f4*/ 	.word	0x00000003
        /*00f8*/ 	.word	0x00000000
        /*00fc*/ 	.short	0x010a
        /*00fe*/ 	.byte	0x3f
	.zero		1


	//   ....[8]....
        /*0100*/ 	.word	0x00001cc0
        /*0104*/ 	.word	0x000000ff
        /*0108*/ 	.word	0x00000000
        /*010c*/ 	.short	0x010a
        /*010e*/ 	.byte	0x04
	.zero		1


	//   ....[9]....
        /*0110*/ 	.word	0x00001d00
        /*0114*/ 	.word	0x000000ff
        /*0118*/ 	.word	0x00000000
        /*011c*/ 	.short	0x010a
        /*011e*/ 	.byte	0x04
	.zero		1


	//   ....[10]....
        /*0120*/ 	.word	0x00002420
        /*0124*/ 	.word	0x000000ff
        /*0128*/ 	.word	0x00000000
        /*012c*/ 	.short	0x0101
        /*012e*/ 	.byte	0x0a
	.zero		1


	//   ....[11]....
        /*0130*/ 	.word	0x000025e0
        /*0134*/ 	.word	0x000000ff
        /*0138*/ 	.word	0x00000000
        /*013c*/ 	.short	0x0101
        /*013e*/ 	.byte	0x04
	.zero		1


	//   ....[12]....
        /*0140*/ 	.word	0x00008320
        /*0144*/ 	.word	0x0000000e
        /*0148*/ 	.word	0x00000010
        /*014c*/ 	.short	0x010a
        /*014e*/ 	.byte	0x3f
	.zero		1


	//   ....[13]....
        /*0150*/ 	.word	0x000087a0
        /*0154*/ 	.word	0x00000005
        /*0158*/ 	.word	0x00000038
        /*015c*/ 	.short	0x0101
        /*015e*/ 	.byte	0x3f
	.zero		1


	//   ....[14]....
        /*0160*/ 	.word	0x00008eb0
        /*0164*/ 	.word	0x00000007
        /*0168*/ 	.word	0x00000000
        /*016c*/ 	.short	0x010a
        /*016e*/ 	.byte	0x3f
	.zero		1


	//   ....[15]....
        /*0170*/ 	.word	0x00008f30
        /*0174*/ 	.word	0x00000003
        /*0178*/ 	.word	0x00000000
        /*017c*/ 	.short	0x010a
        /*017e*/ 	.byte	0x3f
	.zero		1


	//   ....[16]....
        /*0180*/ 	.word	0x00008f90
        /*0184*/ 	.word	0x00000003
        /*0188*/ 	.word	0x00000000
        /*018c*/ 	.short	0x010a
        /*018e*/ 	.byte	0x3f
	.zero		1


	//   ....[17]....
        /*0190*/ 	.word	0x00008ff0
        /*0194*/ 	.word	0x00000004
        /*0198*/ 	.word	0x00000000
        /*019c*/ 	.short	0x010a
        /*019e*/ 	.byte	0x3f
	.zero		1


	//   ....[18]....
        /*01a0*/ 	.word	0x000090c0
        /*01a4*/ 	.word	0x0000000e
        /*01a8*/ 	.word	0x00000010
        /*01ac*/ 	.short	0x010a
        /*01ae*/ 	.byte	0x3f
	.zero		1


	//   ....[19]....
        /*01b0*/ 	.word	0x00009190
        /*01b4*/ 	.word	0x00000007
        /*01b8*/ 	.word	0x00000000
        /*01bc*/ 	.short	0x010a
        /*01be*/ 	.byte	0x3f
	.zero		1


	//----- nvinfo : EIATTR_NUM_MBARRIERS
	.align		4
.L_35:
        /*01c0*/ 	.byte	0x03, 0x38
        /*01c2*/ 	.short	0x0006


	//----- nvinfo : EIATTR_EXIT_INSTR_OFFSETS
	.align		4
        /*01c4*/ 	.byte	0x04, 0x1c
        /*01c6*/ 	.short	(.L_37 - .L_36)


	//   ....[0]....
.L_36:
        /*01c8*/ 	.word	0x00000630


	//   ....[1]....
        /*01cc*/ 	.word	0x00000f00


	//   ....[2]....
        /*01d0*/ 	.word	0x00007a00


	//   ....[3]....
        /*01d4*/ 	.word	0x00008030


	//   ....[4]....
        /*01d8*/ 	.word	0x00008f80


	//----- nvinfo : EIATTR_MAX_THREADS
	.align		4
.L_37:
        /*01dc*/ 	.byte	0x04, 0x05
        /*01de*/ 	.short	(.L_39 - .L_38)
.L_38:
        /*01e0*/ 	.word	0x00000180
        /*01e4*/ 	.word	0x00000001
        /*01e8*/ 	.word	0x00000001


	//----- nvinfo : EIATTR_CRS_STACK_SIZE
	.align		4
.L_39:
        /*01ec*/ 	.byte	0x04, 0x1e
        /*01ee*/ 	.short	(.L_41 - .L_40)
.L_40:
        /*01f0*/ 	.word	0x00000000


	//----- nvinfo : EIATTR_CBANK_PARAM_SIZE
	.align		4
.L_41:
        /*01f4*/ 	.byte	0x03, 0x19
        /*01f6*/ 	.short	0x0470


	//----- nvinfo : EIATTR_PARAM_CBANK
	.align		4
        /*01f8*/ 	.byte	0x04, 0x0a
        /*01fa*/ 	.short	(.L_43 - .L_42)
	.align		4
.L_42:
        /*01fc*/ 	.word	index@(.nv.constant0._ZN7cutlass13device_kernelINS_4gemm6kernel13GemmUniversalIN4cute5tupleIJiiiiEEENS1_10collective13CollectiveMmaINS1_34MainloopSm90TmaGmmaWarpSpecializedILi2ENS5_IJNS4_1CILi1EEESB_SB_EEENS1_35KernelTmaWarpSpecializedCooperativeEEENS5_IJNSA_ILi256EEENSA_ILi64EEENSA_ILi128EEEEEENS_10bfloat16_tENS5_IJlSB_lEEESJ_SK_NS4_8TiledMMAINS4_8MMA_AtomIJNS4_4SM904GMMA27MMA_64x64x16_F32BF16BF16_SSILNSO_5MajorE0ELSQ_0ELNSO_7ScaleInE1ELSR_1EEEEEENS4_6LayoutINS5_IJNSA_ILi2EEESB_SB_EEENS5_IJSB_NSA_ILi0EEESX_EEEEENS5_IJNS4_10UnderscoreES10_S10_EEEEENS4_13SM90_TMA_LOADENS4_14ComposedLayoutINS4_7SwizzleILi3ELi4ELi3EEENS4_18smem_ptr_flag_bitsILi16EEENSU_INS5_IJNSA_ILi8EEESG_EEENS5_IJSG_SB_EEEEEEEvNS4_8identityES13_S1D_vS1E_EENS_8epilogue10collective6detail29Sm90TmaWarpSpecializedAdapterINS1H_15DefaultEpilogueISJ_SK_SK_NS1G_6thread17LinearCombinationISJ_Li1EffLNS1L_9ScaleType4KindE0ELNS_15FloatRoundStyleE2ESJ_EENS1_15EpilogueDefaultEEEEEvvEEEEvNT_6ParamsE)
        /*0200*/ 	.short	0x0210
        /*0202*/ 	.short	0x0470


	//----- nvinfo : EIATTR_SW_WAR
	.align		4
.L_43:
        /*0204*/ 	.byte	0x04, 0x36
        /*0206*/ 	.short	(.L_45 - .L_44)
.L_44:
        /*0208*/ 	.word	0x00000008
.L_45:


//--------------------- .nv.callgraph             --------------------------
	.section	.nv.callgraph,"",@"SHT_CUDA_CALLGRAPH"
	.align	4
	.sectionentsize	8
	.align		4
        /*0000*/ 	.word	0x00000000
	.align		4
        /*0004*/ 	.word	0xffffffff
	.align		4
        /*0008*/ 	.word	index@(_ZN7cutlass13device_kernelINS_4gemm6kernel13GemmUniversalIN4cute5tupleIJiiiiEEENS1_10collective13CollectiveMmaINS1_34MainloopSm90TmaGmmaWarpSpecializedILi2ENS5_IJNS4_1CILi1EEESB_SB_EEENS1_35KernelTmaWarpSpecializedCooperativeEEENS5_IJNSA_ILi256EEENSA_ILi64EEENSA_ILi128EEEEEENS_10bfloat16_tENS5_IJlSB_lEEESJ_SK_NS4_8TiledMMAINS4_8MMA_AtomIJNS4_4SM904GMMA27MMA_64x64x16_F32BF16BF16_SSILNSO_5MajorE0ELSQ_0ELNSO_7ScaleInE1ELSR_1EEEEEENS4_6LayoutINS5_IJNSA_ILi2EEESB_SB_EEENS5_IJSB_NSA_ILi0EEESX_EEEEENS5_IJNS4_10UnderscoreES10_S10_EEEEENS4_13SM90_TMA_LOADENS4_14ComposedLayoutINS4_7SwizzleILi3ELi4ELi3EEENS4_18smem_ptr_flag_bitsILi16EEENSU_INS5_IJNSA_ILi8EEESG_EEENS5_IJSG_SB_EEEEEEEvNS4_8identityES13_S1D_vS1E_EENS_8epilogue10collective6detail29Sm90TmaWarpSpecializedAdapterINS1H_15DefaultEpilogueISJ_SK_SK_NS1G_6thread17LinearCombinationISJ_Li1EffLNS1L_9ScaleType4KindE0ELNS_15FloatRoundStyleE2ESJ_EENS1_15EpilogueDefaultEEEEEvvEEEEvNT_6ParamsE)
	.align		4
        /*000c*/ 	.word	index@(__assertfail)
	.align		4
        /*0010*/ 	.word	0x00000000
	.align		4
        /*0014*/ 	.word	0xfffffffe
	.align		4
        /*0018*/ 	.word	0x00000000
	.align		4
        /*001c*/ 	.word	0xfffffffd
	.align		4
        /*0020*/ 	.word	0x00000000
	.align		4
        /*0024*/ 	.word	0xfffffffc


//--------------------- .nv.constant4             --------------------------
	.section	.nv.constant4,"a",@progbits
	.align	8
	.align		8
.nv.constant4:
        /*0000*/ 	.dword	__assertfail
	.align		8
        /*0008*/ 	.dword	__unnamed_1
	.align		8
        /*0010*/ 	.dword	_ZN39_INTERNAL_c3db573b_4_k_cu_2f60fad6_57214cuda3std3__45__cpo5beginE
	.align		8
        /*0018*/ 	.dword	_ZN39_INTERNAL_c3db573b_4_k_cu_2f60fad6_57214cuda3std3__45__cpo3endE
	.align		8
        /*0020*/ 	.dword	_ZN39_INTERNAL_c3db573b_4_k_cu_2f60fad6_57214cuda3std3__45__cpo6cbeginE
	.align		8
        /*0028*/ 	.dword	_ZN39_INTERNAL_c3db573b_4_k_cu_2f60fad6_57214cuda3std3__45__cpo4cendE
	.align		8
        /*0030*/ 	.dword	_ZN39_INTERNAL_c3db573b_4_k_cu_2f60fad6_57214cuda3std3__441_GLOBAL__N__c3db573b_4_k_cu_2f60fad6_57216ignoreE
	.align		8
        /*0038*/ 	.dword	_ZN39_INTERNAL_c3db573b_4_k_cu_2f60fad6_57214cuda3std3__419piecewise_constructE
	.align		8
        /*0040*/ 	.dword	_ZN39_INTERNAL_c3db573b_4_k_cu_2f60fad6_57214cuda3std3__48in_placeE
	.align		8
        /*0048*/ 	.dword	_ZN39_INTERNAL_c3db573b_4_k_cu_2f60fad6_57214cuda3std6ranges3__45__cpo4swapE
	.align		8
        /*0050*/ 	.dword	_ZN39_INTERNAL_c3db573b_4_k_cu_2f60fad6_57214cuda3std6ranges3__45__cpo9iter_moveE
	.align		8
        /*0058*/ 	.dword	_ZN39_INTERNAL_c3db573b_4_k_cu_2f60fad6_57214cute7productE
	.align		8
        /*0060*/ 	.dword	_ZN39_INTERNAL_c3db573b_4_k_cu_2f60fad6_57214cute1_E
	.align		8
        /*0068*/ 	.dword	$str$22
	.align		8
        /*0070*/ 	.dword	$str$23


//--------------------- .text._ZN7cutlass13device_kernelINS_4gemm6kernel13GemmUniversalIN4cute5tupleIJiiiiEEENS1_10collective13CollectiveMmaINS1_34MainloopSm90TmaGmmaWarpSpecializedILi2ENS5_IJNS4_1CILi1EEESB_SB_EEENS1_35KernelTmaWarpSpecializedCooperativeEEENS5_IJNSA_ILi256EEENSA_ILi64EEENSA_ILi128EEEEEENS_10bfloat16_tENS5_IJlSB_lEEESJ_SK_NS4_8TiledMMAINS4_8MMA_AtomIJNS4_4SM904GMMA27MMA_64x64x16_F32BF16BF16_SSILNSO_5MajorE0ELSQ_0ELNSO_7ScaleInE1ELSR_1EEEEEENS4_6LayoutINS5_IJNSA_ILi2EEESB_SB_EEENS5_IJSB_NSA_ILi0EEESX_EEEEENS5_IJNS4_10UnderscoreES10_S10_EEEEENS4_13SM90_TMA_LOADENS4_14ComposedLayoutINS4_7SwizzleILi3ELi4ELi3EEENS4_18smem_ptr_flag_bitsILi16EEENSU_INS5_IJNSA_ILi8EEESG_EEENS5_IJSG_SB_EEEEEEEvNS4_8identityES13_S1D_vS1E_EENS_8epilogue10collective6detail29Sm90TmaWarpSpecializedAdapterINS1H_15DefaultEpilogueISJ_SK_SK_NS1G_6thread17LinearCombinationISJ_Li1EffLNS1L_9ScaleType4KindE0ELNS_15FloatRoundStyleE2ESJ_EENS1_15EpilogueDefaultEEEEEvvEEEEvNT_6ParamsE --------------------------
	.section	.text._ZN7cutlass13device_kernelINS_4gemm6kernel13GemmUniversalIN4cute5tupleIJiiiiEEENS1_10collective13CollectiveMmaINS1_34MainloopSm90TmaGmmaWarpSpecializedILi2ENS5_IJNS4_1CILi1EEESB_SB_EEENS1_35KernelTmaWarpSpecializedCooperativeEEENS5_IJNSA_ILi256EEENSA_ILi64EEENSA_ILi128EEEEEENS_10bfloat16_tENS5_IJlSB_lEEESJ_SK_NS4_8TiledMMAINS4_8MMA_AtomIJNS4_4SM904GMMA27MMA_64x64x16_F32BF16BF16_SSILNSO_5MajorE0ELSQ_0ELNSO_7ScaleInE1ELSR_1EEEEEENS4_6LayoutINS5_IJNSA_ILi2EEESB_SB_EEENS5_IJSB_NSA_ILi0EEESX_EEEEENS5_IJNS4_10UnderscoreES10_S10_EEEEENS4_13SM90_TMA_LOADENS4_14ComposedLayoutINS4_7SwizzleILi3ELi4ELi3EEENS4_18smem_ptr_flag_bitsILi16EEENSU_INS5_IJNSA_ILi8EEESG_EEENS5_IJSG_SB_EEEEEEEvNS4_8identityES13_S1D_vS1E_EENS_8epilogue10collective6detail29Sm90TmaWarpSpecializedAdapterINS1H_15DefaultEpilogueISJ_SK_SK_NS1G_6thread17LinearCombinationISJ_Li1EffLNS1L_9ScaleType4KindE0ELNS_15FloatRoundStyleE2ESJ_EENS1_15EpilogueDefaultEEEEEvvEEEEvNT_6ParamsE,"ax",@progbits
	.align	128
.text._ZN7cutlass13device_kernelINS_4gemm6kernel13GemmUniversalIN4cute5tupleIJiiiiEEENS1_10collective13CollectiveMmaINS1_34MainloopSm90TmaGmmaWarpSpecializedILi2ENS5_IJNS4_1CILi1EEESB_SB_EEENS1_35KernelTmaWarpSpecializedCooperativeEEENS5_IJNSA_ILi256EEENSA_ILi64EEENSA_ILi128EEEEEENS_10bfloat16_tENS5_IJlSB_lEEESJ_SK_NS4_8TiledMMAINS4_8MMA_AtomIJNS4_4SM904GMMA27MMA_64x64x16_F32BF16BF16_SSILNSO_5MajorE0ELSQ_0ELNSO_7ScaleInE1ELSR_1EEEEEENS4_6LayoutINS5_IJNSA_ILi2EEESB_SB_EEENS5_IJSB_NSA_ILi0EEESX_EEEEENS5_IJNS4_10UnderscoreES10_S10_EEEEENS4_13SM90_TMA_LOADENS4_14ComposedLayoutINS4_7SwizzleILi3ELi4ELi3EEENS4_18smem_ptr_flag_bitsILi16EEENSU_INS5_IJNSA_ILi8EEESG_EEENS5_IJSG_SB_EEEEEEEvNS4_8identityES13_S1D_vS1E_EENS_8epilogue10collective6detail29Sm90TmaWarpSpecializedAdapterINS1H_15DefaultEpilogueISJ_SK_SK_NS1G_6thread17LinearCombinationISJ_Li1EffLNS1L_9ScaleType4KindE0ELNS_15FloatRoundStyleE2ESJ_EENS1_15EpilogueDefaultEEEEEvvEEEEvNT_6ParamsE:
        .type           _ZN7cutlass13device_kernelINS_4gemm6kernel13GemmUniversalIN4cute5tupleIJiiiiEEENS1_10collective13CollectiveMmaINS1_34MainloopSm90TmaGmmaWarpSpecializedILi2ENS5_IJNS4_1CILi1EEESB_SB_EEENS1_35KernelTmaWarpSpecializedCooperativeEEENS5_IJNSA_ILi256EEENSA_ILi64EEENSA_ILi128EEEEEENS_10bfloat16_tENS5_IJlSB_lEEESJ_SK_NS4_8TiledMMAINS4_8MMA_AtomIJNS4_4SM904GMMA27MMA_64x64x16_F32BF16BF16_SSILNSO_5MajorE0ELSQ_0ELNSO_7ScaleInE1ELSR_1EEEEEENS4_6LayoutINS5_IJNSA_ILi2EEESB_SB_EEENS5_IJSB_NSA_ILi0EEESX_EEEEENS5_IJNS4_10UnderscoreES10_S10_EEEEENS4_13SM90_TMA_LOADENS4_14ComposedLayoutINS4_7SwizzleILi3ELi4ELi3EEENS4_18smem_ptr_flag_bitsILi16EEENSU_INS5_IJNSA_ILi8EEESG_EEENS5_IJSG_SB_EEEEEEEvNS4_8identityES13_S1D_vS1E_EENS_8epilogue10collective6detail29Sm90TmaWarpSpecializedAdapterINS1H_15DefaultEpilogueISJ_SK_SK_NS1G_6thread17LinearCombinationISJ_Li1EffLNS1L_9ScaleType4KindE0ELNS_15FloatRoundStyleE2ESJ_EENS1_15EpilogueDefaultEEEEEvvEEEEvNT_6ParamsE,@function
        .size           _ZN7cutlass13device_kernelINS_4gemm6kernel13GemmUniversalIN4cute5tupleIJiiiiEEENS1_10collective13CollectiveMmaINS1_34MainloopSm90TmaGmmaWarpSpecializedILi2ENS5_IJNS4_1CILi1EEESB_SB_EEENS1_35KernelTmaWarpSpecializedCooperativeEEENS5_IJNSA_ILi256EEENSA_ILi64EEENSA_ILi128EEEEEENS_10bfloat16_tENS5_IJlSB_lEEESJ_SK_NS4_8TiledMMAINS4_8MMA_AtomIJNS4_4SM904GMMA27MMA_64x64x16_F32BF16BF16_SSILNSO_5MajorE0ELSQ_0ELNSO_7ScaleInE1ELSR_1EEEEEENS4_6LayoutINS5_IJNSA_ILi2EEESB_SB_EEENS5_IJSB_NSA_ILi0EEESX_EEEEENS5_IJNS4_10UnderscoreES10_S10_EEEEENS4_13SM90_TMA_LOADENS4_14ComposedLayoutINS4_7SwizzleILi3ELi4ELi3EEENS4_18smem_ptr_flag_bitsILi16EEENSU_INS5_IJNSA_ILi8EEESG_EEENS5_IJSG_SB_EEEEEEEvNS4_8identityES13_S1D_vS1E_EENS_8epilogue10collective6detail29Sm90TmaWarpSpecializedAdapterINS1H_15DefaultEpilogueISJ_SK_SK_NS1G_6thread17LinearCombinationISJ_Li1EffLNS1L_9ScaleType4KindE0ELNS_15FloatRoundStyleE2ESJ_EENS1_15EpilogueDefaultEEEEEvvEEEEvNT_6ParamsE,(.L_x_188 - _ZN7cutlass13device_kernelINS_4gemm6kernel13GemmUniversalIN4cute5tupleIJiiiiEEENS1_10collective13CollectiveMmaINS1_34MainloopSm90TmaGmmaWarpSpecializedILi2ENS5_IJNS4_1CILi1EEESB_SB_EEENS1_35KernelTmaWarpSpecializedCooperativeEEENS5_IJNSA_ILi256EEENSA_ILi64EEENSA_ILi128EEEEEENS_10bfloat16_tENS5_IJlSB_lEEESJ_SK_NS4_8TiledMMAINS4_8MMA_AtomIJNS4_4SM904GMMA27MMA_64x64x16_F32BF16BF16_SSILNSO_5MajorE0ELSQ_0ELNSO_7ScaleInE1ELSR_1EEEEEENS4_6LayoutINS5_IJNSA_ILi2EEESB_SB_EEENS5_IJSB_NSA_ILi0EEESX_EEEEENS5_IJNS4_10UnderscoreES10_S10_EEEEENS4_13SM90_TMA_LOADENS4_14ComposedLayoutINS4_7SwizzleILi3ELi4ELi3EEENS4_18smem_ptr_flag_bitsILi16EEENSU_INS5_IJNSA_ILi8EEESG_EEENS5_IJSG_SB_EEEEEEEvNS4_8identityES13_S1D_vS1E_EENS_8epilogue10collective6detail29Sm90TmaWarpSpecializedAdapterINS1H_15DefaultEpilogueISJ_SK_SK_NS1G_6thread17LinearCombinationISJ_Li1EffLNS1L_9ScaleType4KindE0ELNS_15FloatRoundStyleE2ESJ_EENS1_15EpilogueDefaultEEEEEvvEEEEvNT_6ParamsE)
        .other          _ZN7cutlass13device_kernelINS_4gemm6kernel13GemmUniversalIN4cute5tupleIJiiiiEEENS1_10collective13CollectiveMmaINS1_34MainloopSm90TmaGmmaWarpSpecializedILi2ENS5_IJNS4_1CILi1EEESB_SB_EEENS1_35KernelTmaWarpSpecializedCooperativeEEENS5_IJNSA_ILi256EEENSA_ILi64EEENSA_ILi128EEEEEENS_10bfloat16_tENS5_IJlSB_lEEESJ_SK_NS4_8TiledMMAINS4_8MMA_AtomIJNS4_4SM904GMMA27MMA_64x64x16_F32BF16BF16_SSILNSO_5MajorE0ELSQ_0ELNSO_7ScaleInE1ELSR_1EEEEEENS4_6LayoutINS5_IJNSA_ILi2EEESB_SB_EEENS5_IJSB_NSA_ILi0EEESX_EEEEENS5_IJNS4_10UnderscoreES10_S10_EEEEENS4_13SM90_TMA_LOADENS4_14ComposedLayoutINS4_7SwizzleILi3ELi4ELi3EEENS4_18smem_ptr_flag_bitsILi16EEENSU_INS5_IJNSA_ILi8EEESG_EEENS5_IJSG_SB_EEEEEEEvNS4_8identityES13_S1D_vS1E_EENS_8epilogue10collective6detail29Sm90TmaWarpSpecializedAdapterINS1H_15DefaultEpilogueISJ_SK_SK_NS1G_6thread17LinearCombinationISJ_Li1EffLNS1L_9ScaleType4KindE0ELNS_15FloatRoundStyleE2ESJ_EENS1_15EpilogueDefaultEEEEEvvEEEEvNT_6ParamsE,@"STO_CUDA_ENTRY STV_DEFAULT"
_ZN7cutlass13device_kernelINS_4gemm6kernel13GemmUniversalIN4cute5tupleIJiiiiEEENS1_10collective13CollectiveMmaINS1_34MainloopSm90TmaGmmaWarpSpecializedILi2ENS5_IJNS4_1CILi1EEESB_SB_EEENS1_35KernelTmaWarpSpecializedCooperativeEEENS5_IJNSA_ILi256EEENSA_ILi64EEENSA_ILi128EEEEEENS_10bfloat16_tENS5_IJlSB_lEEESJ_SK_NS4_8TiledMMAINS4_8MMA_AtomIJNS4_4SM904GMMA27MMA_64x64x16_F32BF16BF16_SSILNSO_5MajorE0ELSQ_0ELNSO_7ScaleInE1ELSR_1EEEEEENS4_6LayoutINS5_IJNSA_ILi2EEESB_SB_EEENS5_IJSB_NSA_ILi0EEESX_EEEEENS5_IJNS4_10UnderscoreES10_S10_EEEEENS4_13SM90_TMA_LOADENS4_14ComposedLayoutINS4_7SwizzleILi3ELi4ELi3EEENS4_18smem_ptr_flag_bitsILi16EEENSU_INS5_IJNSA_ILi8EEESG_EEENS5_IJSG_SB_EEEEEEEvNS4_8identityES13_S1D_vS1E_EENS_8epilogue10collective6detail29Sm90TmaWarpSpecializedAdapterINS1H_15DefaultEpilogueISJ_SK_SK_NS1G_6thread17LinearCombinationISJ_Li1EffLNS1L_9ScaleType4KindE0ELNS_15FloatRoundStyleE2ESJ_EENS1_15EpilogueDefaultEEEEEvvEEEEvNT_6ParamsE:
[----:B------:R-:W0:Y:S01]  /*0000*/  LDC R1, c[0x0][0x28] ;  /* 0x00000a00ff017b82 */ /* 0x000e220000000800 */
[----:B------:R-:W1:Y:S01]  /*0010*/  S2R R4, SR_TID.X ;  /* 0x0000000000047919 */ /* 0x000e620000002100 */
[----:B------:R-:W-:Y:S01]  /*0020*/  ELECT P0, URZ, PT ;  /* 0x00000000003f782f */ /* 0x000fe20003800000 */
[----:B------:R-:W-:Y:S01]  /*0030*/  BSSY B0, `(.L_x_0) ;  /* 0x000000f000007945 */ /* 0x000fe20003800000 */
[--C-:B-1----:R-:W-:Y:S02]  /*0040*/  SHF.R.U32.HI R0, RZ, 0x5, R4.reuse ;  /* 0x00000005ff007819 */ /* 0x102fe40000011604 */
[----:B------:R-:W-:-:S03]  /*0050*/  SHF.R.U32.HI R14, RZ, 0x7, R4 ;  /* 0x00000007ff0e7819 */ /* 0x000fc60000011604 */
[----:B------:R-:W1:Y:S04]  /*0060*/  SHFL.IDX PT, R5, R0, RZ, 0x1f ;  /* 0x00001fff00057589 */ /* 0x000e6800000e0000 */
[----:B------:R2:W3:Y:S01]  /*0070*/  SHFL.IDX PT, R10, R14, RZ, 0x1f ;  /* 0x00001fff0e0a7589 */ /* 0x0004e200000e0000 */
[----:B-1----:R-:W-:-:S13]  /*0080*/  ISETP.NE.OR P0, PT, R5, RZ, !P0 ;  /* 0x000000ff0500720c */ /* 0x002fda0004705670 */
[----:B0-23--:R-:W-:Y:S05]  /*0090*/  @P0 BRA `(.L_x_1) ;  /* 0x0000000000200947 */ /* 0x00dfea0003800000 */
[----:B------:R-:W-:Y:S02]  /*00a0*/  ULDC.64 UR4, c[0x0][0x198] ;  /* 0x0000660000047ab9 */ /* 0x000fe40000000a00 */
[----:B------:R-:W-:Y:S02]  /*00b0*/  UIADD3 UR6, UP0, UR4, 0xf0, URZ ;  /* 0x000000f004067890 */ /* 0x000fe4000ff1e03f */
[----:B------:R-:W-:Y:S02]  /*00c0*/  UIADD3 UR4, UP1, UR4, 0x1f0, URZ ;  /* 0x000001f004047890 */ /* 0x000fe4000ff3e03f */
[----:B------:R-:W-:Y:S02]  /*00d0*/  UIADD3.X UR7, URZ, UR5, URZ, UP0, !UPT ;  /* 0x000000053f077290 */ /* 0x000fe400087fe43f */
[----:B------:R-:W-:-:S07]  /*00e0*/  UIADD3.X UR5, URZ, UR5, URZ, UP1, !UPT ;  /* 0x000000053f057290 */ /* 0x000fce0008ffe43f */
[----:B------:R0:W-:Y:S02]  /*00f0*/  UTMACCTL.PF [UR6] ;  /* 0x00000000060079b9 */ /* 0x0001e40008040000 */
[----:B------:R0:W-:Y:S02]  /*0100*/  UTMACCTL.PF [UR4] ;  /* 0x00000000040079b9 */ /* 0x0001e40008040000 */
[----:B0-----:R-:W-:Y:S01]  /*0110*/  NOP ;  /* 0x0000000000007918 */ /* 0x001fe20000000000 */
.L_x_1:
[----:B------:R-:W-:Y:S05]  /*0120*/  BSYNC B0 ;  /* 0x0000000000007941 */ /* 0x000fea0003800000 */
.L_x_0:
[----:B------:R-:W0:Y:S02]  /*0130*/  SHFL.IDX PT, R2, R0, RZ, 0x1f ;  /* 0x00001fff00027589 */ /* 0x000e2400000e0000 */
[----:B0-----:R-:W-:-:S13]  /*0140*/  ISETP.NE.AND P0, PT, R2, RZ, PT ;  /* 0x000000ff0200720c */ /* 0x001fda0003f05270 */
[----:B------:R-:W-:Y:S05]  /*0150*/  @P0 BRA `(.L_x_2) ;  /* 0x0000000000480947 */ /* 0x000fea0003800000 */
[----:B------:R-:W0:Y:S01]  /*0160*/  S2UR UR8, SR_CgaCtaId ;  /* 0x00000000000879c3 */ /* 0x000e220000008800 */
[----:B------:R-:W-:Y:S01]  /*0170*/  UMOV UR4, 0x400 ;  /* 0x0000040000047882 */ /* 0x000fe20000000000 */
[----:B------:R-:W-:Y:S01]  /*0180*/  UMOV UR5, 0x1 ;  /* 0x0000000100057882 */ /* 0x000fe20000000000 */
[----:B------:R-:W-:Y:S01]  /*0190*/  UMOV UR6, 0x100 ;  /* 0x0000010000067882 */ /* 0x000fe20000000000 */
[----:B------:R-:W-:Y:S01]  /*01a0*/  ELECT P0, URZ, PT ;  /* 0x00000000003f782f */ /* 0x000fe20003800000 */
[----:B------:R-:W-:-:S04]  /*01b0*/  UIADD3 UR6, -UR6, 0x100000, URZ ;  /* 0x0010000006067890 */ /* 0x000fc8000fffe13f */
[----:B------:R-:W-:Y:S02]  /*01c0*/  USHF.L.U32 UR7, UR6, 0xb, URZ ;  /* 0x0000000b06077899 */ /* 0x000fe4000800063f */
[----:B------:R-:W-:Y:S02]  /*01d0*/  USHF.L.U32 UR6, UR6, 0x1, URZ ;  /* 0x0000000106067899 */ /* 0x000fe4000800063f */
[----:B0-----:R-:W-:Y:S02]  /*01e0*/  ULEA UR8, UR8, UR4, 0x18 ;  /* 0x0000000408087291 */ /* 0x001fe4000f8ec03f */
[----:B------:R-:W-:-:S04]  /*01f0*/  UIADD3 UR4, -UR5, 0x100000, URZ ;  /* 0x0010000005047890 */ /* 0x000fc8000fffe13f */
[----:B------:R-:W-:Y:S02]  /*0200*/  USHF.L.U32 UR5, UR4, 0xb, URZ ;  /* 0x0000000b04057899 */ /* 0x000fe4000800063f */
[----:B------:R-:W-:Y:S01]  /*0210*/  USHF.L.U32 UR4, UR4, 0x1, URZ ;  /* 0x0000000104047899 */ /* 0x000fe2000800063f */
[----:B------:R-:W0:Y:S11]  /*0220*/  FENCE.VIEW.ASYNC.S ;  /* 0x00000000000073c6 */ /* 0x000e360000000000 */
[----:B0-----:R0:W1:Y:S01]  /*0230*/  SYNCS.EXCH.64 URZ, [UR8], UR4 ;  /* 0x00000004083f75b2 */ /* 0x0010620008000100 */
[----:B------:R0:W2:Y:S01]  /*0240*/  SYNCS.EXCH.64 URZ, [UR8+0x10], UR6 ;  /* 0x00001006083f75b2 */ /* 0x0000a20008000100 */
[----:B------:R0:W3:Y:S01]  /*0250*/  SYNCS.EXCH.64 URZ, [UR8+0x8], UR4 ;  /* 0x00000804083f75b2 */ /* 0x0000e20008000100 */
[----:B------:R0:W4:Y:S01]  /*0260*/  SYNCS.EXCH.64 URZ, [UR8+0x18], UR6 ;  /* 0x00001806083f75b2 */ /* 0x0001220008000100 */
[----:B------:R-:W-:Y:S01]  /*0270*/  NOP ;  /* 0x0000000000007918 */ /* 0x000fe20000000000 */
.L_x_2:
[----:B------:R-:W5:Y:S01]  /*0280*/  SHFL.IDX PT, R0, R0, RZ, 0x1f ;  /* 0x00001fff00007589 */ /* 0x000f6200000e0000 */
[----:B------:R-:W-:Y:S01]  /*0290*/  ELECT P0, URZ, PT ;  /* 0x00000000003f782f */ /* 0x000fe20003800000 */
[----:B------:R-:W1:Y:S01]  /*02a0*/  LDC R2, c[0x0][0x65c] ;  /* 0x00019700ff027b82 */ /* 0x000e620000000800 */
[----:B0-----:R-:W-:Y:S01]  /*02b0*/  UMOV UR4, 0x20 ;  /* 0x0000002000047882 */ /* 0x001fe20000000000 */
[----:B------:R-:W0:Y:S01]  /*02c0*/  S2R R3, SR_CTAID.Y ;  /* 0x0000000000037919 */ /* 0x000e220000002600 */
[----:B------:R-:W-:Y:S01]  /*02d0*/  NOP ;  /* 0x0000000000007918 */ /* 0x000fe20000000000 */
[----:B------:R-:W-:Y:S01]  /*02e0*/  ISETP.NE.AND P2, PT, R10, RZ, PT ;  /* 0x000000ff0a00720c */ /* 0x000fe20003f45270 */
[----:B------:R-:W-:Y:S01]  /*02f0*/  NOP ;  /* 0x0000000000007918 */ /* 0x000fe20000000000 */
[----:B------:R-:W2:Y:S01]  /*0300*/  S2R R6, SR_CTAID.X ;  /* 0x0000000000067919 */ /* 0x000ea20000002500 */
[----:B------:R-:W-:Y:S02]  /*0310*/  LOP3.LUT R7, R7, 0xfffff7ff, RZ, 0xc0, !PT ;  /* 0xfffff7ff07077812 */ /* 0x000fe400078ec0ff */
[----:B-----5:R-:W-:-:S02]  /*0320*/  ISETP.NE.OR P0, PT, R0, RZ, !P0 ;  /* 0x000000ff0000720c */ /* 0x020fc40004705670 */
[----:B-1----:R-:W-:Y:S02]  /*0330*/  ISETP.NE.AND P3, PT, R2, 0x1, PT ;  /* 0x000000010200780c */ /* 0x002fe40003f65270 */
[----:B------:R-:W-:-:S04]  /*0340*/  SHF.R.S32.HI R0, RZ, 0x1f, R5 ;  /* 0x0000001fff007819 */ /* 0x000fc80000011405 */
[----:B------:R-:W-:-:S04]  /*0350*/  LEA.HI R0, R0, R5, RZ, 0x2 ;  /* 0x0000000500007211 */ /* 0x000fc800078f10ff */
[----:B------:R-:W-:Y:S01]  /*0360*/  LOP3.LUT R0, R0, 0xfffffffc, RZ, 0xc0, !PT ;  /* 0xfffffffc00007812 */ /* 0x000fe200078ec0ff */
[----:B------:R-:W-:Y:S01]  /*0370*/  VOTEU.ALL UP0, P0 ;  /* 0x00000000003f7886 */ /* 0x000fe20000000000 */
[----:B------:R-:W-:Y:S01]  /*0380*/  VOTEU.ALL UP1, P0 ;  /* 0x00000000003f7886 */ /* 0x000fe20000020000 */
[----:B------:R-:W2:Y:S01]  /*0390*/  @P3 LDC R17, c[0x0][0x10] ;  /* 0x00000400ff113b82 */ /* 0x000ea20000000800 */
[----:B------:R-:W-:Y:S01]  /*03a0*/  @P3 LOP3.LUT R7, R7, 0x800, RZ, 0xfc, !PT ;  /* 0x0000080007073812 */ /* 0x000fe200078efcff */
[----:B------:R-:W-:Y:S01]  /*03b0*/  IMAD.IADD R0, R5, 0x1, -R0 ;  /* 0x0000000105007824 */ /* 0x000fe200078e0a00 */
[----:B------:R-:W-:Y:S01]  /*03c0*/  @!UP0 UMOV UR6, 0x400 ;  /* 0x0000040000068882 */ /* 0x000fe20000000000 */
[----:B------:R-:W-:-:S04]  /*03d0*/  @!UP0 UIADD3 UR4, -UR4, 0x100000, URZ ;  /* 0x0010000004048890 */ /* 0x000fc8000fffe13f */
[----:B------:R-:W-:Y:S02]  /*03e0*/  @!UP0 USHF.L.U32 UR5, UR4, 0xb, URZ ;  /* 0x0000000b04058899 */ /* 0x000fe4000800063f */
[----:B------:R-:W-:Y:S01]  /*03f0*/  @!UP0 USHF.L.U32 UR4, UR4, 0x1, URZ ;  /* 0x0000000104048899 */ /* 0x000fe2000800063f */
[----:B0-----:R-:W-:Y:S01]  /*0400*/  @P3 IMAD.MOV.U32 R8, RZ, RZ, R3 ;  /* 0x000000ffff083224 */ /* 0x001fe200078e0003 */
[----:B------:R-:W-:Y:S01]  /*0410*/  ISETP.NE.AND P1, PT, R0, 0x3, PT ;  /* 0x000000030000780c */ /* 0x000fe20003f25270 */
[----:B------:R-:W0:Y:S01]  /*0420*/  @!UP0 S2UR UR7, SR_CgaCtaId ;  /* 0x00000000000789c3 */ /* 0x000e220000008800 */
[----:B------:R-:W-:Y:S02]  /*0430*/  @P3 IMAD.MOV.U32 R9, RZ, RZ, RZ ;  /* 0x000000ffff093224 */ /* 0x000fe400078e00ff */
[----:B------:R-:W-:Y:S02]  /*0440*/  IMAD.MOV.U32 R7, RZ, RZ, RZ ;  /* 0x000000ffff077224 */ /* 0x000fe400078e00ff */
[----:B------:R-:W-:-:S03]  /*0450*/  @P3 IMAD.MOV.U32 R5, RZ, RZ, RZ ;  /* 0x000000ffff053224 */ /* 0x000fc600078e00ff */
[----:B------:R-:W1:Y:S01]  /*0460*/  @!P3 LDC R11, c[0x0][0xc] ;  /* 0x00000300ff0bbb82 */ /* 0x000e620000000800 */
[----:B--2---:R-:W-:-:S04]  /*0470*/  @P3 IMAD.WIDE.U32 R16, R6, R17, R8 ;  /* 0x0000001106103225 */ /* 0x004fc800078e0008 */
[----:B------:R-:W-:Y:S01]  /*0480*/  @P3 IMAD.IADD R17, R17, 0x1, R5 ;  /* 0x0000000111113824 */ /* 0x000fe200078e0205 */
[----:B------:R-:W-:Y:S01]  /*0490*/  LOP3.LUT R5, R4, 0x7f, RZ, 0xc0, !PT ;  /* 0x0000007f04057812 */ /* 0x000fe200078ec0ff */
[----:B0-----:R-:W-:Y:S01]  /*04a0*/  @!UP0 ULEA UR8, UR7, UR6, 0x18 ;  /* 0x0000000607088291 */ /* 0x001fe2000f8ec03f */
[----:B------:R-:W-:Y:S02]  /*04b0*/  VOTEU.ALL UP0, P0 ;  /* 0x00000000003f7886 */ /* 0x000fe40000000000 */
[----:B------:R-:W-:Y:S01]  /*04c0*/  ULDC UR6, c[0x0][0xc] ;  /* 0x0000030000067ab9 */ /* 0x000fe20000000800 */
[----:B------:R-:W-:Y:S01]  /*04d0*/  ISETP.EQ.OR P0, PT, R0, RZ, !P1 ;  /* 0x000000ff0000720c */ /* 0x000fe20004f02670 */
[----:B------:R-:W-:-:S03]  /*04e0*/  ULDC UR7, c[0x0][0x10] ;  /* 0x0000040000077ab9 */ /* 0x000fc60000000800 */
[C---:B------:R-:W-:Y:S01]  /*04f0*/  ISETP.EQ.AND P0, PT, R10.reuse, RZ, P0 ;  /* 0x000000ff0a00720c */ /* 0x040fe20000702270 */
[----:B------:R-:W-:Y:S02]  /*0500*/  VIADD R10, R10, 0xffffffff ;  /* 0xffffffff0a0a7836 */ /* 0x000fe40000000000 */
[----:B-1----:R-:W-:Y:S01]  /*0510*/  @!P3 IMAD.WIDE.U32 R8, R11, R3, R6 ;  /* 0x000000030b08b225 */ /* 0x002fe200078e0006 */
[----:B------:R-:W0:Y:S02]  /*0520*/  FENCE.VIEW.ASYNC.S ;  /* 0x00000000000073c6 */ /* 0x000e240000000000 */
[----:B0-----:R-:W3:Y:S01]  /*0530*/  @!UP0 SYNCS.EXCH.64 URZ, [UR8+0x30], UR4 ;  /* 0x00003004083f85b2 */ /* 0x001ee20008000100 */
[----:B------:R-:W-:Y:S02]  /*0540*/  SEL R18, RZ, 0x1, !P0 ;  /* 0x00000001ff127807 */ /* 0x000fe40004000000 */
[----:B------:R-:W-:Y:S01]  /*0550*/  ISETP.GE.U32.AND P1, PT, R10, 0x2, PT ;  /* 0x000000020a00780c */ /* 0x000fe20003f26070 */
[----:B------:R-:W-:-:S02]  /*0560*/  @!P3 IMAD.MOV.U32 R16, RZ, RZ, R8 ;  /* 0x000000ffff10b224 */ /* 0x000fc400078e0008 */
[----:B------:R-:W-:Y:S01]  /*0570*/  @!P3 IMAD.MOV.U32 R17, RZ, RZ, R9 ;  /* 0x000000ffff11b224 */ /* 0x000fe200078e0009 */
[----:B------:R-:W-:Y:S01]  /*0580*/  SEL R18, R18, 0x2, P1 ;  /* 0x0000000212127807 */ /* 0x000fe20000800000 */
[----:B------:R0:W3:Y:S01]  /*0590*/  @!UP1 SYNCS.EXCH.64 URZ, [UR8+0x38], UR4 ;  /* 0x00003804083f95b2 */ /* 0x0000e20008000100 */
[----:B------:R-:W-:Y:S01]  /*05a0*/  NOP ;  /* 0x0000000000007918 */ /* 0x000fe20000000000 */
[----:B0-----:R-:W-:-:S03]  /*05b0*/  UIMAD.WIDE.U32 UR4, UR6, UR7, URZ ;  /* 0x00000007060472a5 */ /* 0x001fc6000f8e003f */
[----:B------:R-:W-:Y:S02]  /*05c0*/  ULDC UR6, c[0x0][0x14] ;  /* 0x0000050000067ab9 */ /* 0x000fe40000000800 */
[----:B------:R-:W-:Y:S02]  /*05d0*/  UIMAD.WIDE.U32 UR38, UR4, UR6, URZ ;  /* 0x00000006042672a5 */ /* 0x000fe4000f8e003f */
[----:B------:R-:W-:-:S04]  /*05e0*/  UIMAD UR41, UR5, UR6, URZ ;  /* 0x00000006052972a4 */ /* 0x000fc8000f8e023f */
[----:B------:R-:W-:Y:S01]  /*05f0*/  UIADD3 UR41, UR39, UR41, URZ ;  /* 0x0000002927297290 */ /* 0x000fe2000fffe03f */
[----:B---34-:R-:W-:Y:S06]  /*0600*/  BAR.SYNC.DEFER_BLOCKING 0x0 ;  /* 0x0000000000007b1d */ /* 0x018fec0000010000 */
[----:B------:R-:W-:Y:S05]  /*0610*/  @!P2 BRA `(.L_x_3) ;  /* 0x0000007000fca947 */ /* 0x000fea0003800000 */
[----:B------:R-:W-:-:S13]  /*0620*/  ISETP.GT.U32.AND P0, PT, R10, 0x1, PT ;  /* 0x000000010a00780c */ /* 0x000fda0003f04070 */
[----:B------:R-:W-:Y:S05]  /*0630*/  @P0 EXIT ;  /* 0x000000000000094d */ /* 0x000fea0003800000 */
[----:B------:R-:W-:Y:S01]  /*0640*/  ULDC.64 UR4, c[0x0][0x650] ;  /* 0x0001940000047ab9 */ /* 0x000fe20000000a00 */
[----:B------:R-:W-:Y:S01]  /*0650*/  PRMT R0, RZ, 0x7610, R0 ;  /* 0x00007610ff007816 */ /* 0x000fe20000000000 */
[----:B------:R-:W-:Y:S01]  /*0660*/  IMAD.MOV.U32 R109, RZ, RZ, -0x1 ;  /* 0xffffffffff6d7424 */ /* 0x000fe200078e00ff */
[----:B------:R-:W-:Y:S01]  /*0670*/  ISETP.GE.U32.AND P0, PT, R16, UR4, PT ;  /* 0x0000000410007c0c */ /* 0x000fe2000bf06070 */
[----:B------:R-:W-:Y:S02]  /*0680*/  IMAD.MOV.U32 R101, RZ, RZ, -0x1 ;  /* 0xffffffffff657424 */ /* 0x000fe400078e00ff */
[----:B------:R-:W-:Y:S01]  /*0690*/  IMAD.MOV.U32 R19, RZ, RZ, -0x1 ;  /* 0xffffffffff137424 */ /* 0x000fe200078e00ff */
[----:B------:R-:W-:-:S13]  /*06a0*/  ISETP.GE.U32.AND.EX P0, PT, R17, UR5, PT, P0 ;  /* 0x0000000511007c0c */ /* 0x000fda000bf06100 */
[----:B------:R-:W-:Y:S05]  /*06b0*/  @P0 BRA `(.L_x_4) ;  /* 0x0000000400580947 */ /* 0x000fea0003800000 */
[----:B------:R-:W0:Y:S01]  /*06c0*/  LDC.64 R20, c[0x0][0x628] ;  /* 0x00018a00ff147b82 */ /* 0x000e220000000a00 */
[----:B------:R-:W-:Y:S02]  /*06d0*/  IMAD.MOV.U32 R8, RZ, RZ, R16 ;  /* 0x000000ffff087224 */ /* 0x000fe400078e0010 */
[----:B------:R-:W-:-:S05]  /*06e0*/  IMAD.MOV.U32 R9, RZ, RZ, R17 ;  /* 0x000000ffff097224 */ /* 0x000fca00078e0011 */
[----:B------:R-:W1:Y:S08]  /*06f0*/  LDC R0, c[0x0][0x630] ;  /* 0x00018c00ff007b82 */ /* 0x000e700000000800 */
[----:B------:R-:W2:Y:S01]  /*0700*/  LDC.64 R22, c[0x0][0x620] ;  /* 0x00018800ff167b82 */ /* 0x000ea20000000a00 */
[----:B0-----:R-:W-:-:S04]  /*0710*/  ISETP.NE.U32.AND P0, PT, R20, RZ, PT ;  /* 0x000000ff1400720c */ /* 0x001fc80003f05070 */
[----:B------:R-:W-:-:S13]  /*0720*/  ISETP.NE.AND.EX P0, PT, R21, RZ, PT, P0 ;  /* 0x000000ff1500720c */ /* 0x000fda0003f05300 */
[----:B-12---:R-:W-:Y:S05]  /*0730*/  @!P0 BRA `(.L_x_5) ;  /* 0x0000000000288947 */ /* 0x006fea0003800000 */
[----:B------:R-:W0:Y:S02]  /*0740*/  LDC R13, c[0x0][0x634] ;  /* 0x00018d00ff0d7b82 */ /* 0x000e240000000800 */
[----:B0-----:R-:W-:-:S05]  /*0750*/  IADD3 R13, P0, R16, R13, RZ ;  /* 0x0000000d100d7210 */ /* 0x001fca0007f1e0ff */
[----:B------:R-:W-:-:S04]  /*0760*/  IMAD.X R15, RZ, RZ, R17, P0 ;  /* 0x000000ffff0f7224 */ /* 0x000fc800000e0611 */
[----:B------:R-:W-:-:S04]  /*0770*/  IMAD.WIDE.U32 R8, R15, R20, RZ ;  /* 0x000000140f087225 */ /* 0x000fc800078e00ff */
[----:B------:R-:W-:-:S04]  /*0780*/  IMAD.WIDE.U32 R10, P0, R13, R21, R8 ;  /* 0x000000150d0a7225 */ /* 0x000fc80007800008 */
[----:B------:R-:W-:-:S04]  /*0790*/  IMAD.WIDE.U32 R8, R13, R20, RZ ;  /* 0x000000140d087225 */ /* 0x000fc800078e00ff */
[----:B------:R-:W-:Y:S01]  /*07a0*/  IMAD.X R13, RZ, RZ, RZ, P0 ;  /* 0x000000ffff0d7224 */ /* 0x000fe200000e06ff */
[----:B------:R-:W-:Y:S01]  /*07b0*/  IADD3 RZ, P0, R9, R10, RZ ;  /* 0x0000000a09ff7210 */ /* 0x000fe20007f1e0ff */
[----:B------:R-:W-:-:S04]  /*07c0*/  IMAD.MOV.U32 R12, RZ, RZ, R11 ;  /* 0x000000ffff0c7224 */ /* 0x000fc800078e000b */
[----:B------:R-:W-:-:S08]  /*07d0*/  IMAD.WIDE.U32.X R8, R15, R21, R12, P0 ;  /* 0x000000150f087225 */ /* 0x000fd000000e040c */
.L_x_5:
[-CC-:B------:R-:W-:Y:S01]  /*07e0*/  SHF.R.U64 R25, R8, R0.reuse, R9.reuse ;  /* 0x0000000008197219 */ /* 0x180fe20000001209 */
[----:B------:R-:W0:Y:S01]  /*07f0*/  LDC R12, c[0x0][0x618] ;  /* 0x00018600ff0c7b82 */ /* 0x000e220000000800 */
[----:B------:R-:W-:Y:S01]  /*0800*/  SHF.R.U32.HI R7, RZ, R0, R9 ;  /* 0x00000000ff077219 */ /* 0x000fe20000011609 */
[----:B------:R-:W-:Y:S01]  /*0810*/  ULDC UR4, c[0x0][0x150] ;  /* 0x0000540000047ab9 */ /* 0x000fe20000000800 */
[----:B------:R-:W-:Y:S02]  /*0820*/  IADD3 R11, P0, RZ, -R25, RZ ;  /* 0x80000019ff0b7210 */ /* 0x000fe40007f1e0ff */
[----:B------:R-:W-:-:S03]  /*0830*/  I2FP.F32.U32 R0, R6 ;  /* 0x0000000600007245 */ /* 0x000fc60000201000 */
[----:B------:R-:W1:Y:S01]  /*0840*/  LDC.64 R30, c[0x0][0x640] ;  /* 0x00019000ff1e7b82 */ /* 0x000e620000000a00 */
[----:B------:R-:W-:Y:S02]  /*0850*/  IMAD.X R13, RZ, RZ, ~R7, P0 ;  /* 0x000000ffff0d7224 */ /* 0x000fe400000e0e07 */
[----:B------:R-:W-:Y:S01]  /*0860*/  FMUL R0, R0, UR4 ;  /* 0x0000000400007c20 */ /* 0x000fe20008400000 */
[----:B------:R-:W-:Y:S01]  /*0870*/  IMAD.WIDE.U32 R8, R11, R22, R16 ;  /* 0x000000160b087225 */ /* 0x000fe200078e0010 */
[----:B------:R-:W-:-:S03]  /*0880*/  ULDC UR4, c[0x0][0x154] ;  /* 0x0000550000047ab9 */ /* 0x000fc60000000800 */
[----:B------:R-:W-:Y:S01]  /*0890*/  IMAD R10, R13, R22, RZ ;  /* 0x000000160d0a7224 */ /* 0x000fe200078e02ff */
[----:B------:R-:W2:Y:S01]  /*08a0*/  LDC R7, c[0x0][0x144] ;  /* 0x00005100ff077b82 */ /* 0x000ea20000000800 */
[----:B------:R-:W3:Y:S02]  /*08b0*/  F2I.U32.TRUNC.NTZ R0, R0 ;  /* 0x0000000000007305 */ /* 0x000ee4000020f000 */
[----:B------:R-:W-:-:S04]  /*08c0*/  IMAD R11, R11, R23, R10 ;  /* 0x000000170b0b7224 */ /* 0x000fc800078e020a */
[----:B------:R-:W-:Y:S01]  /*08d0*/  IMAD.IADD R9, R9, 0x1, R11 ;  /* 0x0000000109097824 */ /* 0x000fe200078e020b */
[----:B------:R-:W4:Y:S01]  /*08e0*/  LDC R24, c[0x0][0x608] ;  /* 0x00018200ff187b82 */ /* 0x000f220000000800 */
[----:B------:R-:W-:-:S03]  /*08f0*/  IMAD.MOV.U32 R11, RZ, RZ, -0x1 ;  /* 0xffffffffff0b7424 */ /* 0x000fc600078e00ff */
[-CC-:B0-----:R-:W-:Y:S02]  /*0900*/  SHF.R.U64 R22, R8, R12.reuse, R9.reuse ;  /* 0x0000000c08167219 */ /* 0x181fe40000001209 */
[----:B------:R-:W-:Y:S02]  /*0910*/  I2FP.F32.U32 R8, R3 ;  /* 0x0000000300087245 */ /* 0x000fe40000201000 */
[----:B------:R-:W0:Y:S01]  /*0920*/  LDC R28, c[0x0][0x658] ;  /* 0x00019600ff1c7b82 */ /* 0x000e220000000800 */
[----:B-1----:R-:W-:Y:S01]  /*0930*/  ISETP.NE.U32.AND P0, PT, R30, RZ, PT ;  /* 0x000000ff1e00720c */ /* 0x002fe20003f05070 */
[----:B---3--:R-:W-:Y:S02]  /*0940*/  IMAD.MOV R10, RZ, RZ, -R0 ;  /* 0x000000ffff0a7224 */ /* 0x008fe400078e0a00 */
[----:B------:R-:W-:Y:S01]  /*0950*/  FMUL R8, R8, UR4 ;  /* 0x0000000408087c20 */ /* 0x000fe20008400000 */
[----:B------:R-:W-:Y:S02]  /*0960*/  SHF.R.U32.HI R9, RZ, R12, R9 ;  /* 0x0000000cff097219 */ /* 0x000fe40000011609 */
[----:B------:R-:W-:Y:S01]  /*0970*/  ISETP.NE.AND.EX P0, PT, R31, RZ, PT, P0 ;  /* 0x000000ff1f00720c */ /* 0x000fe20003f05300 */
[----:B------:R1:W3:Y:S01]  /*0980*/  F2I.U32.TRUNC.NTZ R15, R8 ;  /* 0x00000008000f7305 */ /* 0x0002e2000020f000 */
[----:B------:R-:W1:Y:S01]  /*0990*/  LDC R20, c[0x0][0x148] ;  /* 0x00005200ff147b82 */ /* 0x000e620000000800 */
[----:B--2---:R-:W-:-:S07]  /*09a0*/  IMAD R0, R7, R10, R6 ;  /* 0x0000000a07007224 */ /* 0x004fce00078e0206 */
[----:B------:R-:W2:Y:S01]  /*09b0*/  LDC R26, c[0x0][0x600] ;  /* 0x00018000ff1a7b82 */ /* 0x000ea20000000800 */
[-CC-:B----4-:R-:W-:Y:S02]  /*09c0*/  SHF.R.U64 R32, R22, R24.reuse, R9.reuse ;  /* 0x0000001816207219 */ /* 0x190fe40000001209 */
[----:B------:R-:W-:Y:S01]  /*09d0*/  SHF.R.U32.HI R7, RZ, R24, R9 ;  /* 0x00000018ff077219 */ /* 0x000fe20000011609 */
[----:B------:R-:W-:-:S04]  /*09e0*/  IMAD.MOV.U32 R9, RZ, RZ, 0x1 ;  /* 0x00000001ff097424 */ /* 0x000fc800078e00ff */
[----:B------:R-:W4:Y:S01]  /*09f0*/  LDC R21, c[0x0][0x648] ;  /* 0x00019200ff157b82 */ /* 0x000f220000000800 */
[-C--:B0-----:R-:W-:Y:S02]  /*0a00*/  SHF.L.U32 R6, R11, R28.reuse, RZ ;  /* 0x0000001c0b067219 */ /* 0x081fe400000006ff */
[--C-:B------:R-:W-:Y:S02]  /*0a10*/  SHF.R.U64 R24, R32, R28, R7.reuse ;  /* 0x0000001c20187219 */ /* 0x100fe40000001207 */
[----:B------:R-:W-:Y:S02]  /*0a20*/  LOP3.LUT R13, RZ, R6, RZ, 0x33, !PT ;  /* 0x00000006ff0d7212 */ /* 0x000fe400078e33ff */
[-C--:B------:R-:W-:Y:S01]  /*0a30*/  SHF.R.U32.HI R7, RZ, R28.reuse, R7 ;  /* 0x0000001cff077219 */ /* 0x080fe20000011607 */
[----:B------:R-:W0:Y:S01]  /*0a40*/  LDC R23, c[0x0][0x638] ;  /* 0x00018e00ff177b82 */ /* 0x000e220000000800 */
[----:B------:R-:W-:Y:S01]  /*0a50*/  SHF.L.U32 R12, R9, R28, RZ ;  /* 0x0000001c090c7219 */ /* 0x000fe200000006ff */
[----:B------:R-:W-:-:S06]  /*0a60*/  IMAD.MOV.U32 R6, RZ, RZ, R24 ;  /* 0x000000ffff067224 */ /* 0x000fcc00078e0018 */
[----:B------:R-:W0:Y:S01]  /*0a70*/  LDC R109, c[0x0][0x610] ;  /* 0x00018400ff6d7b82 */ /* 0x000e220000000800 */
[----:B-1-3--:R-:W-:Y:S05]  /*0a80*/  @!P0 BRA `(.L_x_6) ;  /* 0x0000000000288947 */ /* 0x00afea0003800000 */
[----:B------:R-:W1:Y:S02]  /*0a90*/  LDC R11, c[0x0][0x64c] ;  /* 0x00019300ff0b7b82 */ /* 0x000e640000000800 */
[----:B-1----:R-:W-:-:S05]  /*0aa0*/  IADD3 R11, P0, R24, R11, RZ ;  /* 0x0000000b180b7210 */ /* 0x002fca0007f1e0ff */
        /* <DEDUP_REMOVED lines=8> */
.L_x_6:
[----:B----4-:R-:W-:Y:S01]  /*0b30*/  SHF.R.U64 R6, R6, R21, R7 ;  /* 0x0000001506067219 */ /* 0x010fe20000001207 */
[----:B--2---:R-:W-:Y:S01]  /*0b40*/  VIADD R7, R26, 0xffffffff ;  /* 0xffffffff1a077836 */ /* 0x004fe20000000000 */
[----:B------:R-:W-:Y:S01]  /*0b50*/  LOP3.LUT R13, R32, R13, RZ, 0xc0, !PT ;  /* 0x0000000d200d7212 */ /* 0x000fe200078ec0ff */
[----:B------:R-:W-:Y:S02]  /*0b60*/  IMAD.MOV R15, RZ, RZ, -R15 ;  /* 0x000000ffff0f7224 */ /* 0x000fe400078e0a0f */
[----:B------:R-:W-:Y:S02]  /*0b70*/  IMAD.MOV R8, RZ, RZ, -R6 ;  /* 0x000000ffff087224 */ /* 0x000fe400078e0a06 */
[----:B------:R-:W-:Y:S01]  /*0b80*/  IMAD R13, R12, R6, R13 ;  /* 0x000000060c0d7224 */ /* 0x000fe200078e020d */
[----:B------:R-:W-:Y:S01]  /*0b90*/  LOP3.LUT R6, R22, R7, RZ, 0xc0, !PT ;  /* 0x0000000716067212 */ /* 0x000fe200078ec0ff */
[----:B------:R-:W-:Y:S02]  /*0ba0*/  @P3 IMAD R0, R20, R15, R3 ;  /* 0x0000000f14003224 */ /* 0x000fe400078e0203 */
[----:B0-----:R-:W-:-:S02]  /*0bb0*/  IMAD R3, R8, R23, R24 ;  /* 0x0000001708037224 */ /* 0x001fc400078e0218 */
[----:B------:R-:W-:Y:S02]  /*0bc0*/  IMAD R109, R13, R109, R0 ;  /* 0x0000006d0d6d7224 */ /* 0x000fe400078e0200 */
[----:B------:R-:W-:Y:S02]  /*0bd0*/  IMAD R6, R3, R26, R6 ;  /* 0x0000001a03067224 */ /* 0x000fe400078e0206 */
[----:B------:R-:W-:Y:S02]  /*0be0*/  IMAD.MOV.U32 R0, RZ, RZ, 0x1 ;  /* 0x00000001ff007424 */ /* 0x000fe400078e00ff */
[----:B------:R-:W-:Y:S01]  /*0bf0*/  IMAD.MOV.U32 R19, RZ, RZ, R25 ;  /* 0x000000ffff137224 */ /* 0x000fe200078e0019 */
[----:B------:R-:W-:Y:S02]  /*0c00*/  SEL R101, R6, R109, !P3 ;  /* 0x0000006d06657207 */ /* 0x000fe40005800000 */
[----:B------:R-:W-:-:S07]  /*0c10*/  SEL R109, R109, R6, !P3 ;  /* 0x000000066d6d7207 */ /* 0x000fce0005800000 */
.L_x_4:
[----:B------:R-:W-:-:S08]  /*0c20*/  NOP ;  /* 0x0000000000007918 */ /* 0x000fd00000000000 */
[----:B------:R-:W0:Y:S02]  /*0c30*/  USETMAXREG.TRY_ALLOC.CTAPOOL UP0, 0xe8 ;  /* 0x000000e8000079c8 */ /* 0x000e240008000600 */
[----:B0-----:R-:W-:-:S13]  /*0c40*/  PLOP3.LUT P0, PT, PT, PT, UP0, 0x80, 0x0 ;  /* 0x000000000000781c */ /* 0x001fda0003f0f008 */
[----:B------:R-:W-:Y:S05]  /*0c50*/  @!P0 BRA `(.L_x_4) ;  /* 0xfffffffc00f08947 */ /* 0x000fea000383ffff */
[----:B------:R-:W-:Y:S01]  /*0c60*/  ULDC.64 UR4, c[0x0][0x598] ;  /* 0x0001660000047ab9 */ /* 0x000fe20000000a00 */
[----:B------:R-:W-:Y:S01]  /*0c70*/  ULDC.64 UR36, c[0x0][0x208] ;  /* 0x0000820000247ab9 */ /* 0x000fe20000000a00 */
[----:B------:R-:W-:-:S04]  /*0c80*/  ISETP.NE.U32.AND P0, PT, RZ, UR4, PT ;  /* 0x00000004ff007c0c */ /* 0x000fc8000bf05070 */
[----:B------:R-:W-:-:S13]  /*0c90*/  ISETP.NE.AND.EX P0, PT, RZ, UR5, PT, P0 ;  /* 0x00000005ff007c0c */ /* 0x000fda000bf05300 */
[----:B------:R-:W-:Y:S05]  /*0ca0*/  @!P0 BRA `(.L_x_7) ;  /* 0x00000000001c8947 */ /* 0x000fea0003800000 */
[----:B------:R-:W0:Y:S02]  /*0cb0*/  LDC.64 R6, c[0x0][0x598] ;  /* 0x00016600ff067b82 */ /* 0x000e240000000a00 */
[----:B0-----:R-:W2:Y:S02]  /*0cc0*/  LDG.E.64 R6, desc[UR36][R6.64] ;  /* 0x0000002406067981 */ /* 0x001ea4000c1e1b00 */
[----:B--2---:R-:W-:-:S04]  /*0cd0*/  ISETP.NE.U32.AND P0, PT, R6, RZ, PT ;  /* 0x000000ff0600720c */ /* 0x004fc80003f05070 */
[----:B------:R-:W-:-:S13]  /*0ce0*/  ISETP.NE.AND.EX P0, PT, R7, RZ, PT, P0 ;  /* 0x000000ff0700720c */ /* 0x000fda0003f05300 */
[----:B------:R-:W-:Y:S05]  /*0cf0*/  @!P0 BRA `(.L_x_7) ;  /* 0x0000000000088947 */ /* 0x000fea0003800000 */
[----:B------:R0:W5:Y:S01]  /*0d00*/  LD.E R88, desc[UR36][R6.64] ;  /* 0x0000002406587980 */ /* 0x000162000c101900 */
[----:B------:R-:W-:Y:S05]  /*0d10*/  BRA `(.L_x_8) ;  /* 0x0000000000247947 */ /* 0x000fea0003800000 */
.L_x_7:
[----:B------:R-:W-:Y:S02]  /*0d20*/  ULDC.64 UR4, c[0x0][0x588] ;  /* 0x0001620000047ab9 */ /* 0x000fe40000000a00 */
[----:B------:R-:W-:-:S04]  /*0d30*/  ISETP.NE.U32.AND P0, PT, RZ, UR4, PT ;  /* 0x00000004ff007c0c */ /* 0x000fc8000bf05070 */
[----:B------:R-:W-:-:S13]  /*0d40*/  ISETP.NE.AND.EX P0, PT, RZ, UR5, PT, P0 ;  /* 0x00000005ff007c0c */ /* 0x000fda000bf05300 */
[----:B------:R-:W-:Y:S05]  /*0d50*/  @!P0 BRA `(.L_x_9) ;  /* 0x00000000000c8947 */ /* 0x000fea0003800000 */
[----:B------:R-:W0:Y:S02]  /*0d60*/  LDC.64 R88, c[0x0][0x588] ;  /* 0x00016200ff587b82 */ /* 0x000e240000000a00 */
[----:B0-----:R1:W5:Y:S01]  /*0d70*/  LDG.E R88, desc[UR36][R88.64] ;  /* 0x0000002458587981 */ /* 0x001362000c1e1900 */
[----:B------:R-:W-:Y:S05]  /*0d80*/  BRA `(.L_x_8) ;  /* 0x0000000000087947 */ /* 0x000fea0003800000 */
.L_x_9:
[----:B------:R-:W-:Y:S02]  /*0d90*/  ULDC UR4, c[0x0][0x580] ;  /* 0x0001600000047ab9 */ /* 0x000fe40000000800 */
[----:B------:R-:W-:-:S07]  /*0da0*/  IMAD.U32 R88, RZ, RZ, UR4 ;  /* 0x00000004ff587e24 */ /* 0x000fce000f8e00ff */
.L_x_8:
[----:B------:R-:W-:Y:S02]  /*0db0*/  ULDC.64 UR4, c[0x0][0x5a0] ;  /* 0x0001680000047ab9 */ /* 0x000fe40000000a00 */
[----:B------:R-:W-:-:S04]  /*0dc0*/  ISETP.NE.U32.AND P0, PT, RZ, UR4, PT ;  /* 0x00000004ff007c0c */ /* 0x000fc8000bf05070 */
[----:B------:R-:W-:-:S13]  /*0dd0*/  ISETP.NE.AND.EX P0, PT, RZ, UR5, PT, P0 ;  /* 0x00000005ff007c0c */ /* 0x000fda000bf05300 */
[----:B------:R-:W-:Y:S05]  /*0de0*/  @!P0 BRA `(.L_x_10) ;  /* 0x00000000001c8947 */ /* 0x000fea0003800000 */
[----:B0-----:R-:W0:Y:S02]  /*0df0*/  LDC.64 R6, c[0x0][0x5a0] ;  /* 0x00016800ff067b82 */ /* 0x001e240000000a00 */
[----:B0-----:R-:W2:Y:S02]  /*0e00*/  LDG.E.64 R6, desc[UR36][R6.64] ;  /* 0x0000002406067981 */ /* 0x001ea4000c1e1b00 */
[----:B--2---:R-:W-:-:S04]  /*0e10*/  ISETP.NE.U32.AND P0, PT, R6, RZ, PT ;  /* 0x000000ff0600720c */ /* 0x004fc80003f05070 */
[----:B------:R-:W-:-:S13]  /*0e20*/  ISETP.NE.AND.EX P0, PT, R7, RZ, PT, P0 ;  /* 0x000000ff0700720c */ /* 0x000fda0003f05300 */
[----:B------:R-:W-:Y:S05]  /*0e30*/  @!P0 BRA `(.L_x_10) ;  /* 0x0000000000088947 */ /* 0x000fea0003800000 */
[----:B-1----:R0:W5:Y:S01]  /*0e40*/  LD.E R89, desc[UR36][R6.64] ;  /* 0x0000002406597980 */ /* 0x002162000c101900 */
[----:B------:R-:W-:Y:S05]  /*0e50*/  BRA `(.L_x_11) ;  /* 0x0000000000247947 */ /* 0x000fea0003800000 */
.L_x_10:
[----:B------:R-:W-:Y:S02]  /*0e60*/  ULDC.64 UR4, c[0x0][0x590] ;  /* 0x0001640000047ab9 */ /* 0x000fe40000000a00 */
[----:B------:R-:W-:-:S04]  /*0e70*/  ISETP.NE.U32.AND P0, PT, RZ, UR4, PT ;  /* 0x00000004ff007c0c */ /* 0x000fc8000bf05070 */
[----:B------:R-:W-:-:S13]  /*0e80*/  ISETP.NE.AND.EX P0, PT, RZ, UR5, PT, P0 ;  /* 0x00000005ff007c0c */ /* 0x000fda000bf05300 */
[----:B------:R-:W-:Y:S05]  /*0e90*/  @!P0 BRA `(.L_x_12) ;  /* 0x00000000000c8947 */ /* 0x000fea0003800000 */
[----:B0-----:R-:W1:Y:S02]  /*0ea0*/  LDC.64 R6, c[0x0][0x590] ;  /* 0x00016400ff067b82 */ /* 0x001e640000000a00 */
[----:B-1----:R1:W5:Y:S01]  /*0eb0*/  LDG.E R89, desc[UR36][R6.64] ;  /* 0x0000002406597981 */ /* 0x002362000c1e1900 */
[----:B------:R-:W-:Y:S05]  /*0ec0*/  BRA `(.L_x_11) ;  /* 0x0000000000087947 */ /* 0x000fea0003800000 */
.L_x_12:
[----:B------:R-:W-:Y:S02]  /*0ed0*/  ULDC UR4, c[0x0][0x584] ;  /* 0x0001610000047ab9 */ /* 0x000fe40000000800 */
[----:B-1----:R-:W-:-:S07]  /*0ee0*/  IMAD.U32 R89, RZ, RZ, UR4 ;  /* 0x00000004ff597e24 */ /* 0x002fce000f8e00ff */
.L_x_11:
[----:B------:R-:W-:-:S13]  /*0ef0*/  LOP3.LUT P0, RZ, R0, 0xff, RZ, 0xc0, !PT ;  /* 0x000000ff00ff7812 */ /* 0x000fda000780c0ff */
[----:B------:R-:W-:Y:S05]  /*0f00*/  @!P0 EXIT ;  /* 0x000000000000894d */ /* 0x000fea0003800000 */
[----:B------:R-:W2:Y:S01]  /*0f10*/  LDC R91, c[0x0][0x658] ;  /* 0x00019600ff5b7b82 */ /* 0x000ea20000000800 */
[----:B------:R-:W-:Y:S01]  /*0f20*/  ULDC.64 UR6, c[0x0][0x288] ;  /* 0x0000a20000067ab9 */ /* 0x000fe20000000a00 */
[----:B------:R-:W-:Y:S01]  /*0f30*/  LOP3.LUT R14, R14, 0x1, RZ, 0xc0, !PT ;  /* 0x000000010e0e7812 */ /* 0x000fe200078ec0ff */
[----:B------:R-:W-:Y:S01]  /*0f40*/  UIADD3 UR4, UR7, 0x7f, URZ ;  /* 0x0000007f07047890 */ /* 0x000fe2000fffe03f */
[----:B------:R-:W-:Y:S01]  /*0f50*/  SHF.R.U32.HI R0, RZ, 0x2, R4 ;  /* 0x00000002ff007819 */ /* 0x000fe20000011604 */
[----:B------:R-:W-:Y:S01]  /*0f60*/  IMAD.U32 R3, RZ, RZ, UR6 ;  /* 0x00000006ff037e24 */ /* 0x000fe2000f8e00ff */
[----:B------:R-:W-:Y:S01]  /*0f70*/  SHF.R.U32.HI R5, RZ, 0x1, R5 ;  /* 0x00000001ff057819 */ /* 0x000fe20000011605 */
[----:B------:R-:W-:Y:S01]  /*0f80*/  USHF.R.S32.HI UR5, URZ, 0x1f, UR4 ;  /* 0x0000001f3f057899 */ /* 0x000fe20008011404 */
[----:B------:R-:W3:Y:S01]  /*0f90*/  LDC.64 R94, c[0x0][0x5c8] ;  /* 0x00017200ff5e7b82 */ /* 0x000ee20000000a00 */
[----:B------:R-:W-:Y:S01]  /*0fa0*/  LOP3.LUT R90, R4, 0x3, RZ, 0xc0, !PT ;  /* 0x00000003045a7812 */ /* 0x000fe200078ec0ff */
[----:B01----:R-:W-:Y:S01]  /*0fb0*/  IMAD.SHL.U32 R7, R14, 0x40, RZ ;  /* 0x000000400e077824 */ /* 0x003fe200078e00ff */
[----:B------:R-:W-:Y:S01]  /*0fc0*/  LOP3.LUT R0, R0, 0x7, RZ, 0xc0, !PT ;  /* 0x0000000700007812 */ /* 0x000fe200078ec0ff */
[----:B------:R-:W-:Y:S01]  /*0fd0*/  ULEA.HI UR5, UR5, UR4, URZ, 0x7 ;  /* 0x0000000405057291 */ /* 0x000fe2000f8f383f */
[----:B------:R-:W-:Y:S01]  /*0fe0*/  LOP3.LUT R5, R5, 0x30, RZ, 0xc0, !PT ;  /* 0x0000003005057812 */ /* 0x000fe200078ec0ff */
[----:B------:R-:W-:Y:S01]  /*0ff0*/  IMAD R90, R90, -0x2, R3 ;  /* 0xfffffffe5a5a7824 */ /* 0x000fe200078e0203 */
[--C-:B------:R-:W-:Y:S01]  /*1000*/  LOP3.LUT R22, R7, 0x40, R0.reuse, 0xe2, !PT ;  /* 0x0000004007167812 */ /* 0x100fe200078ee200 */
[----:B------:R-:W0:Y:S01]  /*1010*/  LDC R98, c[0x0][0x600] ;  /* 0x00018000ff627b82 */ /* 0x000e220000000800 */
[----:B------:R-:W-:Y:S01]  /*1020*/  IADD3 R3, RZ, -R5, -R0 ;  /* 0x80000005ff037210 */ /* 0x000fe20007ffe800 */
[----:B------:R-:W-:Y:S01]  /*1030*/  IMAD.MOV.U32 R0, RZ, RZ, -0x1 ;  /* 0xffffffffff007424 */ /* 0x000fe200078e00ff */
[----:B------:R-:W-:Y:S01]  /*1040*/  USHF.R.S32.HI UR43, URZ, 0x7, UR5 ;  /* 0x000000073f2b7899 */ /* 0x000fe20008011405 */
[----:B------:R-:W-:Y:S01]  /*1050*/  IMAD.MOV.U32 R6, RZ, RZ, 0x1 ;  /* 0x00000001ff067424 */ /* 0x000fe200078e00ff */
[----:B------:R-:W-:Y:S01]  /*1060*/  LOP3.LUT R97, R4, 0x80, RZ, 0xc0, !PT ;  /* 0x0000008004617812 */ /* 0x000fe200078ec0ff */
[----:B------:R-:W-:Y:S01]  /*1070*/  IMAD R3, R14, -0x40, R3 ;  /* 0xffffffc00e037824 */ /* 0x000fe200078e0203 */
[----:B------:R-:W-:Y:S01]  /*1080*/  UISETP.LT.AND UP0, UPT, UR43, 0x1, UPT ;  /* 0x000000012b00788c */ /* 0x000fe2000bf01270 */
[----:B--2---:R-:W-:Y:S01]  /*1090*/  SHF.L.U32 R0, R0, R91, RZ ;  /* 0x0000005b00007219 */ /* 0x004fe200000006ff */
[----:B------:R-:W-:Y:S01]  /*10a0*/  ULDC UR4, c[0x0][0x284] ;  /* 0x0000a10000047ab9 */ /* 0x000fe20000000800 */
[----:B------:R-:W-:Y:S01]  /*10b0*/  LOP3.LUT R22, R22, R5, RZ, 0xfc, !PT ;  /* 0x0000000516167212 */ /* 0x000fe200078efcff */
[----:B------:R-:W-:Y:S01]  /*10c0*/  USEL UR44, UR43, 0x1, UP0 ;  /* 0x000000012b2c7887 */ /* 0x000fe20008000000 */
[----:B------:R-:W-:Y:S01]  /*10d0*/  SHF.L.U32 R91, R6, R91, RZ ;  /* 0x0000005b065b7219 */ /* 0x000fe200000006ff */
[----:B------:R-:W-:Y:S01]  /*10e0*/  IMAD.SHL.U32 R96, R4, 0x2, RZ ;  /* 0x0000000204607824 */ /* 0x000fe200078e00ff */
[----:B------:R-:W-:Y:S01]  /*10f0*/  LOP3.LUT R116, R18, 0x1, RZ, 0xfc, !PT ;  /* 0x0000000112747812 */ /* 0x000fe200078efcff */
[----:B------:R-:W-:Y:S01]  /*1100*/  VIADD R100, R3, UR4 ;  /* 0x0000000403647c36 */ /* 0x000fe20008000000 */
[C-C-:B---3--:R-:W-:Y:S01]  /*1110*/  SHF.L.U64.HI R92, R94.reuse, 0x7, R95.reuse ;  /* 0x000000075e5c7819 */ /* 0x148fe2000001025f */
[----:B------:R-:W-:Y:S01]  /*1120*/  IMAD.MOV.U32 R23, RZ, RZ, RZ ;  /* 0x000000ffff177224 */ /* 0x000fe200078e00ff */
[C---:B------:R-:W-:Y:S01]  /*1130*/  SHF.L.U64.HI R93, R94.reuse, 0x3, R95 ;  /* 0x000000035e5d7819 */ /* 0x040fe2000001025f */
[C---:B------:R-:W-:Y:S01]  /*1140*/  IMAD.SHL.U32 R95, R94.reuse, 0x80, RZ ;  /* 0x000000805e5f7824 */ /* 0x040fe200078e00ff */
[----:B------:R-:W-:Y:S01]  /*1150*/  SHF.R.U32.HI R97, RZ, 0x7, R97 ;  /* 0x00000007ff617819 */ /* 0x000fe20000011661 */
[----:B------:R-:W-:Y:S01]  /*1160*/  IMAD.SHL.U32 R94, R94, 0x8, RZ ;  /* 0x000000085e5e7824 */ /* 0x000fe200078e00ff */
[----:B------:R-:W-:Y:S01]  /*1170*/  LOP3.LUT R99, RZ, R0, RZ, 0x33, !PT ;  /* 0x00000000ff637212 */ /* 0x000fe200078e33ff */
[----:B------:R-:W-:Y:S01]  /*1180*/  UIADD3 UR44, UR43, -UR44, URZ ;  /* 0x8000002c2b2c7290 */ /* 0x000fe2000fffe03f */
[----:B0-----:R-:W-:Y:S01]  /*1190*/  VIADD R98, R98, 0xffffffff ;  /* 0xffffffff62627836 */ /* 0x001fe20000000000 */
[----:B------:R-:W-:Y:S01]  /*11a0*/  UMOV UR40, URZ ;  /* 0x0000003f00287c82 */ /* 0x000fe20008000000 */
[----:B------:R-:W-:-:S09]  /*11b0*/  UMOV UR42, URZ ;  /* 0x0000003f002a7c82 */ /* 0x000fd20008000000 */
.L_x_156:
[----:B0-----:R-:W0:Y:S01]  /*11c0*/  SHFL.IDX PT, R0, R97, RZ, 0x1f ;  /* 0x00001fff61007589 */ /* 0x001e2200000e0000 */
[----:B-1----:R-:W1:Y:S01]  /*11d0*/  S2UR UR7, SR_CgaCtaId ;  /* 0x00000000000779c3 */ /* 0x002e620000008800 */
[----:B------:R-:W-:Y:S01]  /*11e0*/  UMOV UR6, 0x400 ;  /* 0x0000040000067882 */ /* 0x000fe20000000000 */
[----:B0-----:R-:W-:Y:S01]  /*11f0*/  R2UR UR4, R0 ;  /* 0x00000000000472ca */ /* 0x001fe200000e0000 */
[----:B-1----:R-:W-:-:S12]  /*1200*/  ULEA UR46, UR7, UR6, 0x18 ;  /* 0x00000006072e7291 */ /* 0x002fd8000f8ec03f */
[----:B------:R-:W-:-:S04]  /*1210*/  ULEA.HI UR5, UR4, UR4, URZ, 0x1 ;  /* 0x0000000404057291 */ /* 0x000fc8000f8f083f */
[----:B------:R-:W-:-:S04]  /*1220*/  ULOP3.LUT UR5, UR5, 0x7fffe, URZ, 0xc0, !UPT ;  /* 0x0007fffe05057892 */ /* 0x000fc8000f8ec03f */
[----:B------:R-:W-:-:S03]  /*1230*/  UIADD3 UR5, UR4, -UR5, URZ ;  /* 0x8000000504057290 */ /* 0x000fc6000fffe03f */
[----:B------:R-:W-:Y:S01]  /*1240*/  ULDC UR4, c[0x0][0x28c] ;  /* 0x0000a30000047ab9 */ /* 0x000fe20000000800 */
[----:B------:R-:W-:Y:S01]  /*1250*/  ULEA UR5, UR5, UR46, 0xd ;  /* 0x0000002e05057291 */ /* 0x000fe2000f8e683f */
[----:B------:R-:W-:-:S03]  /*1260*/  ISETP.LT.AND P0, PT, RZ, UR4, PT ;  /* 0x00000004ff007c0c */ /* 0x000fc6000bf01270 */
[----:B------:R-:W-:-:S04]  /*1270*/  UIADD3 UR5, UR5, 0x100, URZ ;  /* 0x0000010005057890 */ /* 0x000fc8000fffe03f */
[----:B------:R-:W-:-:S04]  /*1280*/  USHF.R.U32.HI UR5, URZ, 0x4, UR5 ;  /* 0x000000043f057899 */ /* 0x000fc80008011605 */
[----:B------:R-:W-:-:S04]  /*1290*/  ULOP3.LUT UR5, UR5, 0x3fff, URZ, 0xc0, !UPT ;  /* 0x00003fff05057892 */ /* 0x000fc8000f8ec03f */
[----:B------:R-:W-:Y:S01]  /*12a0*/  ULOP3.LUT UR45, UR5, 0x10000, URZ, 0xfc, !UPT ;  /* 0x00010000052d7892 */ /* 0x000fe2000f8efc3f */
[----:B--2345:R-:W-:Y:S11]  /*12b0*/  @P0 BRA `(.L_x_13) ;  /* 0x0000000000400947 */ /* 0x03cff60003800000 */
[----:B------:R-:W-:Y:S01]  /*12c0*/  MOV R0, 0x0 ;  /* 0x0000000000007802 */ /* 0x000fe20000000f00 */
[----:B------:R-:W-:Y:S01]  /*12d0*/  ULDC.64 UR4, c[0x4][0x68] ;  /* 0x01001a0000047ab9 */ /* 0x000fe20000000a00 */
[----:B------:R-:W-:Y:S01]  /*12e0*/  ULDC.64 UR6, c[0x4][0x8] ;  /* 0x0100020000067ab9 */ /* 0x000fe20000000a00 */
[----:B------:R-:W-:Y:S01]  /*12f0*/  IMAD.U32 R4, RZ, RZ, UR4 ;  /* 0x00000004ff047e24 */ /* 0x000fe2000f8e00ff */
[----:B------:R0:W1:Y:S01]  /*1300*/  LDC.64 R14, c[0x4][R0] ;  /* 0x01000000000e7b82 */ /* 0x0000620000000a00 */
[----:B------:R-:W-:Y:S01]  /*1310*/  IMAD.U32 R5, RZ, RZ, UR5 ;  /* 0x00000005ff057e24 */ /* 0x000fe2000f8e00ff */
[----:B------:R-:W-:Y:S01]  /*1320*/  ULDC.64 UR4, c[0x4][0x70] ;  /* 0x01001c0000047ab9 */ /* 0x000fe20000000a00 */
[----:B------:R-:W-:Y:S02]  /*1330*/  IMAD.U32 R10, RZ, RZ, UR6 ;  /* 0x00000006ff0a7e24 */ /* 0x000fe4000f8e00ff */
[----:B------:R-:W-:Y:S02]  /*1340*/  IMAD.U32 R6, RZ, RZ, UR4 ;  /* 0x00000004ff067e24 */ /* 0x000fe4000f8e00ff */
[----:B------:R-:W-:-:S02]  /*1350*/  IMAD.U32 R7, RZ, RZ, UR5 ;  /* 0x00000005ff077e24 */ /* 0x000fc4000f8e00ff */
[----:B------:R-:W-:Y:S02]  /*1360*/  IMAD.U32 R11, RZ, RZ, UR7 ;  /* 0x00000007ff0b7e24 */ /* 0x000fe4000f8e00ff */
[----:B------:R-:W-:Y:S02]  /*1370*/  IMAD.MOV.U32 R8, RZ, RZ, 0x1e1 ;  /* 0x000001e1ff087424 */ /* 0x000fe400078e00ff */
[----:B------:R-:W-:Y:S02]  /*1380*/  IMAD.MOV.U32 R12, RZ, RZ, 0x1 ;  /* 0x00000001ff0c7424 */ /* 0x000fe400078e00ff */
[----:B0-----:R-:W-:-:S07]  /*1390*/  IMAD.MOV.U32 R13, RZ, RZ, RZ ;  /* 0x000000ffff0d7224 */ /* 0x001fce00078e00ff */
[----:B------:R-:W-:-:S07]  /*13a0*/  LEPC R20, `(.L_x_13) ;  /* 0x000000001014794e */ /* 0x000fce0000000000 */
[----:B-1---5:R-:W-:Y:S05]  /*13b0*/  CALL.ABS.NOINC R14 ;  /* 0x000000000e007343 */ /* 0x022fea0003c00000 */
.L_x_13:
[----:B------:R-:W-:-:S13]  /*13c0*/  ISETP.NE.AND P0, PT, R116, 0x3, PT ;  /* 0x000000037400780c */ /* 0x000fda0003f05270 */
[----:B------:R-:W-:Y:S05]  /*13d0*/  @!P0 BRA `(.L_x_14) ;  /* 0x0000000000048947 */ /* 0x000fea0003800000 */
[----:B------:R-:W-:Y:S01]  /*13e0*/  BPT.TRAP 0x1 ;  /* 0x000000040000795c */ /* 0x000fe20000300000 */
.L_x_14:
[----:B------:R-:W-:Y:S02]  /*13f0*/  IMAD.U32 R3, RZ, RZ, UR42 ;  /* 0x0000002aff037e24 */ /* 0x000fe4000f8e00ff */
[----:B------:R-:W-:-:S03]  /*1400*/  IMAD.U32 R0, RZ, RZ, UR40 ;  /* 0x00000028ff007e24 */ /* 0x000fc6000f8e00ff */
[----:B------:R-:W-:Y:S02]  /*1410*/  LEA R3, R3, UR46, 0x3 ;  /* 0x0000002e03037c11 */ /* 0x000fe4000f8e18ff */
[----:B------:R-:W-:-:S04]  /*1420*/  SHF.L.U32 R0, R0, 0x1f, RZ ;  /* 0x0000001f00007819 */ /* 0x000fc800000006ff */
[----:B------:R0:W1:Y:S01]  /*1430*/  SYNCS.PHASECHK.TRANS64.TRYWAIT P1, [R3+URZ], R0 ;  /* 0x00000000030075a7 */ /* 0x000062000802017f */
[----:B------:R-:W-:Y:S05]  /*1440*/  @!P0 BRA `(.L_x_15) ;  /* 0x0000000000048947 */ /* 0x000fea0003800000 */
[----:B------:R-:W-:Y:S01]  /*1450*/  BPT.TRAP 0x1 ;  /* 0x000000040000795c */ /* 0x000fe20000300000 */
.L_x_15:
[----:B------:R-:W-:-:S05]  /*1460*/  IMAD.U32 R4, RZ, RZ, UR44 ;  /* 0x0000002cff047e24 */ /* 0x000fca000f8e00ff */
[----:B------:R-:W-:Y:S01]  /*1470*/  ISETP.GE.AND P2, PT, R4, 0x1, PT ;  /* 0x000000010400780c */ /* 0x000fe20003f46270 */
[----:B-1----:R-:W-:-:S12]  /*1480*/  @P1 BRA `(.L_x_16) ;  /* 0x0000000000081947 */ /* 0x002fd80003800000 */
[----:B------:R-:W1:Y:S02]  /*1490*/  SYNCS.PHASECHK.TRANS64.TRYWAIT P1, [R3+URZ], R0 ;  /* 0x00000000030075a7 */ /* 0x000e64000802017f */
[----:B-1----:R-:W-:Y:S05]  /*14a0*/  @!P1 BRA `(.L_x_17) ;  /* 0x0000007800b89947 */ /* 0x002fea0003800000 */
.L_x_16:
[----:B------:R-:W-:Y:S05]  /*14b0*/  WARPSYNC.ALL ;  /* 0x0000000000007948 */ /* 0x000fea0003800000 */
[----:B------:R-:W-:Y:S01]  /*14c0*/  UIADD3 UR4, UR46, 0x20100, URZ ;  /* 0x000201002e047890 */ /* 0x000fe2000fffe03f */
[----:B------:R-:W-:Y:S01]  /*14d0*/  WARPGROUP.ARRIVE ;  /* 0x00000000000079c5 */ /* 0x000fe20000000000 */
[----:B------:R-:W-:Y:S02]  /*14e0*/  ULEA UR6, UR42, UR45, 0xc ;  /* 0x0000002d2a067291 */ /* 0x000fe4000f8e603f */
[----:B------:R-:W-:Y:S01]  /*14f0*/  USHF.R.U32.HI UR4, URZ, 0x4, UR4 ;  /* 0x000000043f047899 */ /* 0x000fe20008011604 */
[----:B------:R-:W-:Y:S01]  /*1500*/  UMOV UR13, 0x40000040 ;  /* 0x40000040000d7882 */ /* 0x000fe20000000000 */
[----:B------:R-:W-:-:S02]  /*1510*/  UMOV UR15, 0x40000040 ;  /* 0x40000040000f7882 */ /* 0x000fc40000000000 */
[----:B------:R-:W-:Y:S01]  /*1520*/  ULOP3.LUT UR4, UR4, 0x3fff, URZ, 0xc0, !UPT ;  /* 0x00003fff04047892 */ /* 0x000fe2000f8ec03f */
[----:B------:R-:W-:Y:S01]  /*1530*/  UMOV UR12, UR6 ;  /* 0x00000006000c7c82 */ /* 0x000fe20008000000 */
[----:B------:R-:W-:Y:S02]  /*1540*/  UIADD3 UR5, UR6, 0x400, URZ ;  /* 0x0000040006057890 */ /* 0x000fe4000fffe03f */
[----:B------:R-:W-:Y:S02]  /*1550*/  ULOP3.LUT UR8, UR4, 0x10000, URZ, 0xfc, !UPT ;  /* 0x0001000004087892 */ /* 0x000fe4000f8efc3f */
[----:B------:R-:W-:Y:S02]  /*1560*/  UIADD3 UR7, UR6, 0x806, URZ ;  /* 0x0000080606077890 */ /* 0x000fe4000fffe03f */
[----:B------:R-:W-:Y:S02]  /*1570*/  ULEA UR4, UR42, UR8, 0xa ;  /* 0x000000082a047291 */ /* 0x000fe4000f8e503f */
[----:B------:R-:W-:-:S02]  /*1580*/  UIADD3 UR10, UR6, 0xc06, URZ ;  /* 0x00000c06060a7890 */ /* 0x000fc4000fffe03f */
[----:B------:R-:W-:-:S03]  /*1590*/  UIADD3 UR9, UR4, 0x206, URZ ;  /* 0x0000020604097890 */ /* 0x000fc6000fffe03f */
[----:B------:R-:W-:Y:S02]  /*15a0*/  UMOV UR14, UR4 ;  /* 0x00000004000e7c82 */ /* 0x000fe40008000000 */
[----:B------:R-:W-:Y:S01]  /*15b0*/  HGMMA.64x64x16.F32.BF16 R56, gdesc[UR12], RZ, !UPT, gsb0 ;  /* 0x00e000000c3879f0 */ /* 0x000fe2000c0018ff */
[----:B------:R-:W-:Y:S01]  /*15c0*/  UMOV UR12, UR5 ;  /* 0x00000005000c7c82 */ /* 0x000fe20008000000 */
[----:B------:R-:W-:Y:S01]  /*15d0*/  UMOV UR13, 0x40000040 ;  /* 0x40000040000d7882 */ /* 0x000fe20000000000 */
[----:B------:R-:W-:Y:S01]  /*15e0*/  UIADD3 UR5, UR6, 0x402, URZ ;  /* 0x0000040206057890 */ /* 0x000fe2000fffe03f */
[----:B------:R-:W-:Y:S02]  /*15f0*/  WARPGROUP.DEPBAR.LE gsb0, 0x0 ;  /* 0x00008000000079c5 */ /* 0x000fe40000010000 */
[----:B------:R-:W-:-:S06]  /*1600*/  WARPGROUP.ARRIVE ;  /* 0x00000000000079c5 */ /* 0x000fcc0000000000 */
[----:B------:R-:W-:Y:S01]  /*1610*/  HGMMA.64x64x16.F32.BF16 R24, gdesc[UR12], RZ, !UPT, gsb0 ;  /* 0x00e000000c1879f0 */ /* 0x000fe2000c0018ff */
[----:B------:R-:W-:Y:S02]  /*1620*/  UIADD3 UR12, UR6, 0x2, URZ ;  /* 0x00000002060c7890 */ /* 0x000fe4000fffe03f */
[----:B------:R-:W-:Y:S01]  /*1630*/  UIADD3 UR14, UR4, 0x2, URZ ;  /* 0x00000002040e7890 */ /* 0x000fe2000fffe03f */
[----:B------:R-:W-:Y:S01]  /*1640*/  UMOV UR13, 0x40000040 ;  /* 0x40000040000d7882 */ /* 0x000fe20000000000 */
[----:B------:R-:W-:Y:S01]  /*1650*/  UMOV UR15, 0x40000040 ;  /* 0x40000040000f7882 */ /* 0x000fe20000000000 */
[----:B------:R-:W-:Y:S02]  /*1660*/  WARPGROUP.DEPBAR.LE gsb0, 0x0 ;  /* 0x00008000000079c5 */ /* 0x000fe40000010000 */
[----:B------:R-:W-:-:S06]  /*1670*/  WARPGROUP.ARRIVE ;  /* 0x00000000000079c5 */ /* 0x000fcc0000000000 */
[----:B------:R-:W-:Y:S01]  /*1680*/  HGMMA.64x64x16.F32.BF16 R56, gdesc[UR12], R56, gsb0 ;  /* 0x00e000000c3879f0 */ /* 0x000fe20008001838 */
[----:B------:R-:W-:Y:S01]  /*1690*/  UMOV UR12, UR5 ;  /* 0x00000005000c7c82 */ /* 0x000fe20008000000 */
[----:B------:R-:W-:Y:S01]  /*16a0*/  UMOV UR13, 0x40000040 ;  /* 0x40000040000d7882 */ /* 0x000fe20000000000 */
[----:B------:R-:W-:Y:S01]  /*16b0*/  UIADD3 UR5, UR6, 0x404, URZ ;  /* 0x0000040406057890 */ /* 0x000fe2000fffe03f */
[----:B------:R-:W-:Y:S02]  /*16c0*/  WARPGROUP.DEPBAR.LE gsb0, 0x0 ;  /* 0x00008000000079c5 */ /* 0x000fe40000010000 */
[----:B------:R-:W-:-:S06]  /*16d0*/  WARPGROUP.ARRIVE ;  /* 0x00000000000079c5 */ /* 0x000fcc0000000000 */
[----:B------:R-:W-:Y:S01]  /*16e0*/  HGMMA.64x64x16.F32.BF16 R24, gdesc[UR12], R24, gsb0 ;  /* 0x00e000000c1879f0 */ /* 0x000fe20008001818 */
        /* <DEDUP_REMOVED lines=56> */
[----:B------:R-:W-:Y:S01]  /*1a70*/  UMOV UR4, UR7 ;  /* 0x0000000700047c82 */ /* 0x000fe20008000000 */
[----:B------:R-:W-:Y:S01]  /*1a80*/  UMOV UR6, UR9 ;  /* 0x0000000900067c82 */ /* 0x000fe20008000000 */
[----:B------:R-:W-:Y:S01]  /*1a90*/  UMOV UR7, 0x40000040 ;  /* 0x4000004000077882 */ /* 0x000fe20000000000 */
[----:B------:R-:W-:Y:S02]  /*1aa0*/  WARPGROUP.DEPBAR.LE gsb0, 0x0 ;  /* 0x00008000000079c5 */ /* 0x000fe40000010000 */
[----:B------:R-:W-:-:S06]  /*1ab0*/  WARPGROUP.ARRIVE ;  /* 0x00000000000079c5 */ /* 0x000fcc0000000000 */
[----:B------:R-:W-:Y:S01]  /*1ac0*/  HGMMA.64x64x16.F32.BF16 R56, gdesc[UR12], R56, gsb0 ;  /* 0x00e000000c3879f0 */ /* 0x000fe20008001838 */
[----:B------:R-:W-:Y:S01]  /*1ad0*/  UMOV UR12, UR5 ;  /* 0x00000005000c7c82 */ /* 0x000fe20008000000 */
[----:B------:R-:W-:Y:S01]  /*1ae0*/  UMOV UR13, 0x40000040 ;  /* 0x40000040000d7882 */ /* 0x000fe20000000000 */
[----:B------:R-:W-:Y:S01]  /*1af0*/  UMOV UR5, 0x40000040 ;  /* 0x4000004000057882 */ /* 0x000fe20000000000 */
[----:B------:R-:W-:Y:S02]  /*1b00*/  WARPGROUP.DEPBAR.LE gsb0, 0x0 ;  /* 0x00008000000079c5 */ /* 0x000fe40000010000 */
[----:B------:R-:W-:-:S06]  /*1b10*/  WARPGROUP.ARRIVE ;  /* 0x00000000000079c5 */ /* 0x000fcc0000000000 */
[----:B------:R-:W-:Y:S03]  /*1b20*/  HGMMA.64x64x16.F32.BF16 R24, gdesc[UR12], R24, gsb0 ;  /* 0x00e000000c1879f0 */ /* 0x000fe60008001818 */
[----:B------:R-:W-:Y:S02]  /*1b30*/  WARPGROUP.DEPBAR.LE gsb0, 0x0 ;  /* 0x00008000000079c5 */ /* 0x000fe40000010000 */
[----:B------:R-:W-:-:S06]  /*1b40*/  WARPGROUP.ARRIVE ;  /* 0x00000000000079c5 */ /* 0x000fcc0000000000 */
[----:B------:R-:W-:Y:S01]  /*1b50*/  HGMMA.64x64x16.F32.BF16 R56, gdesc[UR4], R56, gsb0 ;  /* 0x00e00000043879f0 */ /* 0x000fe20008001838 */
[----:B------:R-:W-:Y:S01]  /*1b60*/  UMOV UR4, UR10 ;  /* 0x0000000a00047c82 */ /* 0x000fe20008000000 */
[----:B------:R-:W-:Y:S01]  /*1b70*/  UMOV UR5, 0x40000040 ;  /* 0x4000004000057882 */ /* 0x000fe20000000000 */
[----:B------:R-:W-:Y:S02]  /*1b80*/  WARPGROUP.DEPBAR.LE gsb0, 0x0 ;  /* 0x00008000000079c5 */ /* 0x000fe40000010000 */
[----:B------:R-:W-:-:S06]  /*1b90*/  WARPGROUP.ARRIVE ;  /* 0x00000000000079c5 */ /* 0x000fcc0000000000 */
[----:B------:R-:W-:Y:S03]  /*1ba0*/  HGMMA.64x64x16.F32.BF16 R24, gdesc[UR4], R24, gsb0 ;  /* 0x00e00000041879f0 */ /* 0x000fe60008001818 */
[----:B------:R-:W-:Y:S02]  /*1bb0*/  WARPGROUP.DEPBAR.LE gsb0, 0x0 ;  /* 0x00008000000079c5 */ /* 0x000fe40000010000 */
[----:B------:R-:W-:Y:S05]  /*1bc0*/  @!P2 BRA `(.L_x_18) ;  /* 0x00000008004ca947 */ /* 0x000fea0003800000 */
[----:B------:R-:W-:Y:S01]  /*1bd0*/  UIADD3 UR13, UR42, 0x1, URZ ;  /* 0x000000012a0d7890 */ /* 0x000fe2000fffe03f */
[----:B01----:R-:W-:Y:S01]  /*1be0*/  IMAD.U32 R0, RZ, RZ, UR44 ;  /* 0x0000002cff007e24 */ /* 0x003fe2000f8e00ff */
[----:B------:R-:W-:Y:S02]  /*1bf0*/  UMOV UR9, UR42 ;  /* 0x0000002a00097c82 */ /* 0x000fe40008000000 */
[----:B------:R-:W-:-:S04]  /*1c00*/  UISETP.NE.AND UP0, UPT, UR13, 0x2, UPT ;  /* 0x000000020d00788c */ /* 0x000fc8000bf05270 */
[----:B------:R-:W-:Y:S02]  /*1c10*/  USEL UR4, URZ, 0x1, UP0 ;  /* 0x000000013f047887 */ /* 0x000fe40008000000 */
[----:B------:R-:W-:Y:S02]  /*1c20*/  USEL UR13, UR13, URZ, UP0 ;  /* 0x0000003f0d0d7287 */ /* 0x000fe40008000000 */
[----:B------:R-:W-:-:S06]  /*1c30*/  ULOP3.LUT UR4, UR40, UR4, URZ, 0x3c, !UPT ;  /* 0x0000000428047292 */ /* 0x000fcc000f8e3c3f */
[----:B------:R-:W-:-:S07]  /*1c40*/  IMAD.U32 R5, RZ, RZ, UR4 ;  /* 0x00000004ff057e24 */ /* 0x000fce000f8e00ff */
.L_x_25:
[----:B01----:R-:W-:Y:S05]  /*1c50*/  @!P0 BRA `(.L_x_19) ;  /* 0x0000000000048947 */ /* 0x003fea0003800000 */
[----:B------:R-:W-:Y:S01]  /*1c60*/  BPT.TRAP 0x1 ;  /* 0x000000040000795c */ /* 0x000fe20000300000 */
.L_x_19:
[----:B------:R-:W0:Y:S01]  /*1c70*/  S2UR UR4, SR_CgaCtaId ;  /* 0x00000000000479c3 */ /* 0x000e220000008800 */
[----:B------:R-:W-:Y:S01]  /*1c80*/  UMOV UR10, 0x400 ;  /* 0x00000400000a7882 */ /* 0x000fe20000000000 */
[----:B------:R-:W-:Y:S01]  /*1c90*/  SHF.L.U32 R3, R5, 0x1f, RZ ;  /* 0x0000001f05037819 */ /* 0x000fe200000006ff */
[----:B0-----:R-:W-:-:S04]  /*1ca0*/  ULEA UR10, UR4, UR10, 0x18 ;  /* 0x0000000a040a7291 */ /* 0x001fc8000f8ec03f */
[----:B------:R-:W-:-:S09]  /*1cb0*/  ULEA UR4, UR13, UR10, 0x3 ;  /* 0x0000000a0d047291 */ /* 0x000fd2000f8e183f */
[----:B------:R0:W1:Y:S01]  /*1cc0*/  SYNCS.PHASECHK.TRANS64.TRYWAIT P1, [UR4], R3 ;  /* 0x00000003ff0075a7 */ /* 0x0000620008020144 */
[----:B------:R-:W-:Y:S05]  /*1cd0*/  @!P0 BRA `(.L_x_20) ;  /* 0x0000000000048947 */ /* 0x000fea0003800000 */
[----:B------:R-:W-:Y:S01]  /*1ce0*/  BPT.TRAP 0x1 ;  /* 0x000000040000795c */ /* 0x000fe20000300000 */
.L_x_20:
[----:B-1----:R-:W-:Y:S05]  /*1cf0*/  @P1 BRA `(.L_x_21) ;  /* 0x0000000000081947 */ /* 0x002fea0003800000 */
[----:B------:R-:W1:Y:S02]  /*1d00*/  SYNCS.PHASECHK.TRANS64.TRYWAIT P1, [UR4], R3 ;  /* 0x00000003ff0075a7 */ /* 0x000e640008020144 */
[----:B-1----:R-:W-:Y:S05]  /*1d10*/  @!P1 BRA `(.L_x_22) ;  /* 0x0000007000b09947 */ /* 0x002fea0003800000 */
.L_x_21:
[----:B------:R-:W-:Y:S01]  /*1d20*/  ULEA UR12, UR13, UR8, 0xa ;  /* 0x000000080d0c7291 */ /* 0x000fe2000f8e503f */
[----:B------:R-:W-:Y:S01]  /*1d30*/  WARPGROUP.ARRIVE ;  /* 0x00000000000079c5 */ /* 0x000fe20000000000 */
[----:B------:R-:W-:Y:S01]  /*1d40*/  ULEA UR11, UR13, UR45, 0xc ;  /* 0x0000002d0d0b7291 */ /* 0x000fe2000f8e603f */
[----:B------:R-:W-:Y:S01]  /*1d50*/  UMOV UR7, 0x40000040 ;  /* 0x4000004000077882 */ /* 0x000fe20000000000 */
[----:B------:R-:W-:Y:S02]  /*1d60*/  UMOV UR5, 0x40000040 ;  /* 0x4000004000057882 */ /* 0x000fe40000000000 */
[----:B------:R-:W-:Y:S01]  /*1d70*/  UIADD3 UR14, UR11, 0x400, URZ ;  /* 0x000004000b0e7890 */ /* 0x000fe2000fffe03f */
[----:B------:R-:W-:Y:S02]  /*1d80*/  UMOV UR6, UR12 ;  /* 0x0000000c00067c82 */ /* 0x000fe40008000000 */
[----:B------:R-:W-:Y:S02]  /*1d90*/  UMOV UR4, UR11 ;  /* 0x0000000b00047c82 */ /* 0x000fe40008000000 */
[----:B------:R-:W-:Y:S01]  /*1da0*/  HGMMA.64x64x16.F32.BF16 R56, gdesc[UR4], R56, gsb0 ;  /* 0x00e00000043879f0 */ /* 0x000fe20008001838 */
[----:B------:R-:W-:Y:S01]  /*1db0*/  UMOV UR5, 0x40000040 ;  /* 0x4000004000057882 */ /* 0x000fe20000000000 */
[----:B------:R-:W-:Y:S01]  /*1dc0*/  UMOV UR4, UR14 ;  /* 0x0000000e00047c82 */ /* 0x000fe20008000000 */
[----:B------:R-:W-:Y:S01]  /*1dd0*/  UIADD3 UR14, UR11, 0x402, URZ ;  /* 0x000004020b0e7890 */ /* 0x000fe2000fffe03f */
[----:B------:R-:W-:-:S02]  /*1de0*/  WARPGROUP.DEPBAR.LE gsb0, 0x0 ;  /* 0x00008000000079c5 */ /* 0x000fc40000010000 */
        /* <DEDUP_REMOVED lines=76> */
[----:B------:R-:W-:Y:S02]  /*22b0*/  WARPGROUP.DEPBAR.LE gsb0, 0x0 ;  /* 0x00008000000079c5 */ /* 0x000fe40000010000 */
[----:B------:R-:W-:-:S06]  /*22c0*/  WARPGROUP.ARRIVE ;  /* 0x00000000000079c5 */ /* 0x000fcc0000000000 */
[----:B------:R-:W-:Y:S01]  /*22d0*/  HGMMA.64x64x16.F32.BF16 R24, gdesc[UR4], R24, gsb0 ;  /* 0x00e00000041879f0 */ /* 0x000fe20008001818 */
[----:B------:R-:W-:Y:S02]  /*22e0*/  UIADD3 UR6, UR12, 0x206, URZ ;  /* 0x000002060c067890 */ /* 0x000fe4000fffe03f */
[----:B------:R-:W-:Y:S01]  /*22f0*/  UIADD3 UR4, UR11, 0x806, URZ ;  /* 0x000008060b047890 */ /* 0x000fe2000fffe03f */
[----:B------:R-:W-:Y:S01]  /*2300*/  UMOV UR7, 0x40000040 ;  /* 0x4000004000077882 */ /* 0x000fe20000000000 */
[----:B------:R-:W-:Y:S01]  /*2310*/  UMOV UR5, 0x40000040 ;  /* 0x4000004000057882 */ /* 0x000fe20000000000 */
[----:B------:R-:W-:Y:S01]  /*2320*/  UIADD3 UR11, UR11, 0xc06, URZ ;  /* 0x00000c060b0b7890 */ /* 0x000fe2000fffe03f */
        /* <DEDUP_REMOVED lines=10> */
[----:B------:R-:W-:Y:S01]  /*23d0*/  BPT.TRAP 0x1 ;  /* 0x000000040000795c */ /* 0x000fe20000300000 */
.L_x_23:
[----:B------:R-:W-:Y:S01]  /*23e0*/  ULEA UR10, UR9, UR10, 0x3 ;  /* 0x0000000a090a7291 */ /* 0x000fe2000f8e183f */
[----:B------:R-:W-:-:S03]  /*23f0*/  ISETP.GT.U32.AND P1, PT, R18, 0x1, PT ;  /* 0x000000011200780c */ /* 0x000fc60003f24070 */
[----:B------:R-:W-:-:S04]  /*2400*/  UIADD3 UR10, UR10, 0x10, URZ ;  /* 0x000000100a0a7890 */ /* 0x000fc8000fffe03f */
[----:B------:R-:W-:-:S09]  /*2410*/  UPRMT UR10, URZ, 0x654, UR10 ;  /* 0x000006543f0a7896 */ /* 0x000fd2000800000a */
[----:B------:R-:W-:Y:S01]  /*2420*/  SYNCS.ARRIVE.TRANS64.RED.A1T0 RZ, [UR10], RZ ;  /* 0x000000ffffff79a7 */ /* 0x000fe2000810040a */
[----:B------:R-:W-:Y:S05]  /*2430*/  @P1 BRA `(.L_x_24) ;  /* 0x0000000000041947 */ /* 0x000fea0003800000 */
[----:B------:R-:W-:Y:S01]  /*2440*/  BPT.TRAP 0x1 ;  /* 0x000000040000795c */ /* 0x000fe20000300000 */
.L_x_24:
[----:B------:R-:W-:Y:S01]  /*2450*/  UIADD3 UR13, UR13, 0x1, URZ ;  /* 0x000000010d0d7890 */ /* 0x000fe2000fffe03f */
[C---:B------:R-:W-:Y:S01]  /*2460*/  ISETP.GT.AND P1, PT, R0.reuse, 0x1, PT ;  /* 0x000000010000780c */ /* 0x040fe20003f24270 */
[----:B------:R-:W-:Y:S01]  /*2470*/  UIADD3 UR9, UR9, 0x1, URZ ;  /* 0x0000000109097890 */ /* 0x000fe2000fffe03f */
[----:B------:R-:W-:Y:S01]  /*2480*/  VIADD R0, R0, 0xffffffff ;  /* 0xffffffff00007836 */ /* 0x000fe20000000000 */
[----:B------:R-:W-:Y:S02]  /*2490*/  UISETP.NE.AND UP0, UPT, UR13, 0x2, UPT ;  /* 0x000000020d00788c */ /* 0x000fe4000bf05270 */
[----:B------:R-:W-:Y:S02]  /*24a0*/  UISETP.NE.AND UP1, UPT, UR9, 0x2, UPT ;  /* 0x000000020900788c */ /* 0x000fe4000bf25270 */
[----:B------:R-:W-:Y:S02]  /*24b0*/  USEL UR4, URZ, 0x1, UP0 ;  /* 0x000000013f047887 */ /* 0x000fe40008000000 */
[----:B------:R-:W-:-:S02]  /*24c0*/  USEL UR13, UR13, URZ, UP0 ;  /* 0x0000003f0d0d7287 */ /* 0x000fc40008000000 */
[----:B------:R-:W-:Y:S02]  /*24d0*/  USEL UR9, UR9, URZ, UP1 ;  /* 0x0000003f09097287 */ /* 0x000fe40008800000 */
[----:B------:R-:W-:Y:S01]  /*24e0*/  LOP3.LUT R5, R5, UR4, RZ, 0x3c, !PT ;  /* 0x0000000405057c12 */ /* 0x000fe2000f8e3cff */
[----:B------:R-:W-:Y:S09]  /*24f0*/  @P1 BRA `(.L_x_25) ;  /* 0xfffffff400d41947 */ /* 0x000ff2000383ffff */
.L_x_18:
[----:B01----:R-:W0:Y:S02]  /*2500*/  LDC R0, c[0x0][0x28c] ;  /* 0x0000a300ff007b82 */ /* 0x003e240000000800 */
[----:B0-----:R-:W-:-:S13]  /*2510*/  ISETP.GE.AND P1, PT, R0, 0x1, PT ;  /* 0x000000010000780c */ /* 0x001fda0003f26270 */
[----:B------:R-:W-:Y:S05]  /*2520*/  @!P1 BRA `(.L_x_26) ;  /* 0x0000000000389947 */ /* 0x000fea0003800000 */
[----:B------:R-:W-:Y:S05]  /*2530*/  @!P0 BRA `(.L_x_27) ;  /* 0x0000000000048947 */ /* 0x000fea0003800000 */
[----:B------:R-:W-:Y:S01]  /*2540*/  BPT.TRAP 0x1 ;  /* 0x000000040000795c */ /* 0x000fe20000300000 */
.L_x_27:
[----:B------:R-:W0:Y:S01]  /*2550*/  S2UR UR6, SR_CgaCtaId ;  /* 0x00000000000679c3 */ /* 0x000e220000008800 */
[----:B------:R-:W-:Y:S01]  /*2560*/  UIADD3 UR4, UR44, UR42, URZ ;  /* 0x0000002a2c047290 */ /* 0x000fe2000fffe03f */
[----:B------:R-:W-:Y:S01]  /*2570*/  ISETP.GT.U32.AND P0, PT, R18, 0x1, PT ;  /* 0x000000011200780c */ /* 0x000fe20003f04070 */
[----:B------:R-:W-:Y:S02]  /*2580*/  UMOV UR5, 0x400 ;  /* 0x0000040000057882 */ /* 0x000fe40000000000 */
[----:B------:R-:W-:-:S04]  /*2590*/  USHF.L.U32 UR4, UR4, 0x3, URZ ;  /* 0x0000000304047899 */ /* 0x000fc8000800063f */
[----:B------:R-:W-:Y:S02]  /*25a0*/  ULOP3.LUT UR4, UR4, 0x8, URZ, 0xc0, !UPT ;  /* 0x0000000804047892 */ /* 0x000fe4000f8ec03f */
[----:B0-----:R-:W-:-:S04]  /*25b0*/  ULEA UR5, UR6, UR5, 0x18 ;  /* 0x0000000506057291 */ /* 0x001fc8000f8ec03f */
[----:B------:R-:W-:-:S04]  /*25c0*/  UIADD3 UR4, UR5, 0x10, UR4 ;  /* 0x0000001005047890 */ /* 0x000fc8000fffe004 */
[----:B------:R-:W-:-:S09]  /*25d0*/  UPRMT UR4, URZ, 0x654, UR4 ;  /* 0x000006543f047896 */ /* 0x000fd20008000004 */
[----:B------:R-:W-:Y:S01]  /*25e0*/  SYNCS.ARRIVE.TRANS64.RED.A1T0 RZ, [UR4], RZ ;  /* 0x000000ffffff79a7 */ /* 0x000fe20008100404 */
[----:B------:R-:W-:Y:S05]  /*25f0*/  @P0 BRA `(.L_x_26) ;  /* 0x0000000000040947 */ /* 0x000fea0003800000 */
[----:B------:R-:W-:Y:S01]  /*2600*/  BPT.TRAP 0x1 ;  /* 0x000000040000795c */ /* 0x000fe20000300000 */
.L_x_26:
[----:B------:R-:W-:Y:S01]  /*2610*/  IMAD.SHL.U32 R101, R101, 0x40, RZ ;  /* 0x0000004065657824 */ /* 0x000fe200078e00ff */
[----:B------:R-:W-:Y:S01]  /*2620*/  ULDC UR6, c[0x0][0x288] ;  /* 0x0000a20000067ab9 */ /* 0x000fe20000000800 */
[----:B------:R-:W-:Y:S01]  /*2630*/  SHF.R.S32.HI R21, RZ, 0x1f, R19 ;  /* 0x0000001fff157819 */ /* 0x000fe20000011413 */
[----:B------:R-:W-:Y:S01]  /*2640*/  IMAD.SHL.U32 R3, R109, 0x100, RZ ;  /* 0x000001006d037824 */ /* 0x000fe200078e00ff */
[----:B------:R-:W-:Y:S01]  /*2650*/  ULDC.64 UR4, c[0x0][0x5d0] ;  /* 0x0001740000047ab9 */ /* 0x000fe20000000a00 */
[----:B------:R-:W-:Y:S01]  /*2660*/  LOP3.LUT R8, R101, 0x6, R96, 0xf8, !PT ;  /* 0x0000000665087812 */ /* 0x000fe200078ef860 */
[----:B------:R-:W-:Y:S01]  /*2670*/  IMAD.WIDE R108, R109, 0x100, R22 ;  /* 0x000001006d6c7825 */ /* 0x000fe200078e0216 */
[----:B------:R-:W-:Y:S01]  /*2680*/  ISETP.GE.AND P0, PT, R101, UR6, PT ;  /* 0x0000000665007c0c */ /* 0x000fe2000bf06270 */
[----:B------:R-:W-:Y:S01]  /*2690*/  ULDC UR6, c[0x0][0x284] ;  /* 0x0000a10000067ab9 */ /* 0x000fe20000000800 */
[----:B------:R-:W-:Y:S01]  /*26a0*/  SHF.R.S32.HI R9, RZ, 0x1f, R8 ;  /* 0x0000001fff097819 */ /* 0x000fe20000011408 */
[----:B------:R-:W-:Y:S01]  /*26b0*/  IMAD R0, R21, UR4, RZ ;  /* 0x0000000415007c24 */ /* 0x000fe2000f8e02ff */
[----:B------:R-:W-:-:S03]  /*26c0*/  ISETP.GE.OR P0, PT, R3, UR6, P0 ;  /* 0x0000000603007c0c */ /* 0x000fc60008706670 */
[C---:B------:R-:W-:Y:S02]  /*26d0*/  IMAD R7, R19.reuse, UR5, R0 ;  /* 0x0000000513077c24 */ /* 0x040fe4000f8e0200 */
[----:B------:R-:W-:Y:S01]  /*26e0*/  IMAD.WIDE.U32 R4, R19, UR4, R8 ;  /* 0x0000000413047c25 */ /* 0x000fe2000f8e0008 */
[----:B------:R-:W-:-:S03]  /*26f0*/  ULDC.64 UR4, c[0x0][0x5c8] ;  /* 0x0001720000047ab9 */ /* 0x000fc60000000a00 */
[----:B------:R-:W-:Y:S02]  /*2700*/  IMAD R11, R109, UR4, RZ ;  /* 0x000000046d0b7c24 */ /* 0x000fe4000f8e02ff */
[----:B------:R-:W-:Y:S02]  /*2710*/  IMAD.IADD R5, R5, 0x1, R7 ;  /* 0x0000000105057824 */ /* 0x000fe400078e0207 */
[C---:B------:R-:W-:Y:S02]  /*2720*/  IMAD R11, R108.reuse, UR5, R11 ;  /* 0x000000056c0b7c24 */ /* 0x040fe4000f8e020b */
[----:B------:R-:W-:-:S04]  /*2730*/  IMAD.WIDE.U32 R112, R108, UR4, R4 ;  /* 0x000000046c707c25 */ /* 0x000fc8000f8e0004 */
[----:B------:R-:W-:Y:S01]  /*2740*/  IMAD.MOV.U32 R0, RZ, RZ, -0x1 ;  /* 0xffffffffff007424 */ /* 0x000fe200078e00ff */
[----:B------:R-:W-:Y:S06]  /*2750*/  @P0 BRA `(.L_x_28) ;  /* 0x0000004c00000947 */ /* 0x000fec0003800000 */
[----:B-----5:R-:W-:Y:S01]  /*2760*/  FSETP.NEU.AND P1, PT, R89, RZ, PT ;  /* 0x000000ff5900720b */ /* 0x020fe20003f2d000 */
[----:B------:R-:W-:Y:S01]  /*2770*/  IMAD.IADD R4, R90, 0x1, -R101 ;  /* 0x000000015a047824 */ /* 0x000fe200078e0a65 */
[----:B------:R-:W-:Y:S01]  /*2780*/  BSSY B0, `(.L_x_28) ;  /* 0x00004bd000007945 */ /* 0x000fe20003800000 */
[----:B------:R-:W-:Y:S02]  /*2790*/  IMAD.IADD R3, R100, 0x1, -R3 ;  /* 0x0000000164037824 */ /* 0x000fe400078e0a03 */
[----:B------:R-:W-:Y:S01]  /*27a0*/  IMAD.IADD R105, R113, 0x1, R11 ;  /* 0x0000000171697824 */ /* 0x000fe200078e020b */
[----:B------:R-:W-:-:S04]  /*27b0*/  ISETP.GT.AND P6, PT, R4, RZ, PT ;  /* 0x000000ff0400720c */ /* 0x000fc80003fc4270 */
[----:B------:R-:W-:-:S03]  /*27c0*/  ISETP.GT.AND P0, PT, R3, RZ, P6 ;  /* 0x000000ff0300720c */ /* 0x000fc60003704270 */
[----:B------:R-:W-:Y:S10]  /*27d0*/  @!P1 BRA `(.L_x_29) ;  /* 0x0000003400709947 */ /* 0x000ff40003800000 */
[----:B------:R-:W0:Y:S01]  /*27e0*/  LDC.64 R14, c[0x0][0x5b8] ;  /* 0x00016e00ff0e7b82 */ /* 0x000e220000000a00 */
[----:B------:R-:W-:-:S07]  /*27f0*/  ULDC.64 UR4, c[0x0][0x5c0] ;  /* 0x0001700000047ab9 */ /* 0x000fce0000000a00 */
[----:B------:R-:W1:Y:S08]  /*2800*/  LDC.64 R106, c[0x0][0x5b0] ;  /* 0x00016c00ff6a7b82 */ /* 0x000e700000000a00 */
[----:B------:R-:W2:Y:S01]  /*2810*/  LDC.64 R12, c[0x0][0x5a8] ;  /* 0x00016a00ff0c7b82 */ /* 0x000ea20000000a00 */
[-C--:B0-----:R-:W-:Y:S02]  /*2820*/  IMAD R6, R21, R14.reuse, RZ ;  /* 0x0000000e15067224 */ /* 0x081fe400078e02ff */
[----:B------:R-:W-:-:S04]  /*2830*/  IMAD.WIDE.U32 R20, R19, R14, R8 ;  /* 0x0000000e13147225 */ /* 0x000fc800078e0008 */
[----:B------:R-:W-:Y:S02]  /*2840*/  IMAD R101, R19, R15, R6 ;  /* 0x0000000f13657224 */ /* 0x000fe400078e0206 */
[-C--:B-1----:R-:W-:Y:S02]  /*2850*/  IMAD R5, R109, R106.reuse, RZ ;  /* 0x0000006a6d057224 */ /* 0x082fe400078e02ff */
[----:B------:R-:W-:Y:S02]  /*2860*/  IMAD.IADD R103, R21, 0x1, R101 ;  /* 0x0000000115677824 */ /* 0x000fe400078e0265 */
[----:B------:R-:W-:Y:S02]  /*2870*/  IMAD.MOV.U32 R102, RZ, RZ, R20 ;  /* 0x000000ffff667224 */ /* 0x000fe400078e0014 */
[C---:B------:R-:W-:Y:S02]  /*2880*/  IMAD R119, R108.reuse, R107, R5 ;  /* 0x0000006b6c777224 */ /* 0x040fe400078e0205 */
[----:B------:R-:W-:-:S04]  /*2890*/  IMAD.WIDE.U32 R6, R108, R106, R102 ;  /* 0x0000006a6c067225 */ /* 0x000fc800078e0066 */
[----:B------:R-:W-:Y:S01]  /*28a0*/  IMAD.IADD R5, R7, 0x1, R119 ;  /* 0x0000000107057824 */ /* 0x000fe200078e0277 */
[----:B--2---:R-:W-:-:S04]  /*28b0*/  LEA R10, P1, R6, R12, 0x1 ;  /* 0x0000000c060a7211 */ /* 0x004fc800078208ff */
[----:B------:R-:W-:-:S05]  /*28c0*/  LEA.HI.X R11, R6, R13, R5, 0x1, P1 ;  /* 0x0000000d060b7211 */ /* 0x000fca00008f0c05 */
[----:B------:R-:W2:Y:S01]  /*28d0*/  @P0 LDG.E.LTC128B.U16 R5, desc[UR36][R10.64] ;  /* 0x000000240a050981 */ /* 0x000ea2000c1e1520 */
[----:B------:R-:W-:Y:S01]  /*28e0*/  ISETP.GT.AND P4, PT, R4, 0x1, PT ;  /* 0x000000010400780c */ /* 0x000fe20003f84270 */
[----:B------:R-:W-:Y:S01]  /*28f0*/  IMAD.WIDE.U32 R6, R108, R106, R8 ;  /* 0x0000006a6c067225 */ /* 0x000fe200078e0008 */
[----:B------:R-:W-:Y:S01]  /*2900*/  BSSY B1, `(.L_x_30) ;  /* 0x0000013000017945 */ /* 0x000fe20003800000 */
[----:B------:R-:W-:Y:S02]  /*2910*/  SHF.L.U64.HI R113, R106, 0x3, R107 ;  /* 0x000000036a717819 */ /* 0x000fe4000001026b */
[----:B------:R-:W-:Y:S01]  /*2920*/  IMAD.IADD R7, R119, 0x1, R7 ;  /* 0x0000000177077824 */ /* 0x000fe200078e0207 */
[----:B------:R-:W-:Y:S01]  /*2930*/  P2R R117, PR, RZ, 0x10 ;  /* 0x00000010ff757803 */ /* 0x000fe20000000000 */
[----:B------:R-:W-:-:S04]  /*2940*/  IMAD.WIDE.U32 R110, R19, R14, R6 ;  /* 0x0000000e136e7225 */ /* 0x000fc800078e0006 */
[----:B------:R-:W-:Y:S01]  /*2950*/  IMAD.IADD R7, R101, 0x1, R111 ;  /* 0x0000000165077824 */ /* 0x000fe200078e026f */
[----:B------:R-:W-:-:S04]  /*2960*/  LEA R6, P2, R110, R12, 0x1 ;  /* 0x0000000c6e067211 */ /* 0x000fc800078408ff */
[----:B------:R-:W-:Y:S01]  /*2970*/  LEA.HI.X R7, R110, R13, R7, 0x1, P2 ;  /* 0x0000000d6e077211 */ /* 0x000fe200010f0c07 */
[----:B--2---:R-:W-:-:S04]  /*2980*/  IMAD.U32 R104, R5, 0x10000, RZ ;  /* 0x0001000005687824 */ /* 0x004fc800078e00ff */
[----:B------:R-:W-:Y:S01]  /*2990*/  FMUL R15, R104, R89 ;  /* 0x00000059680f7220 */ /* 0x000fe20000400000 */
[----:B------:R-:W-:-:S03]  /*29a0*/  LEA R104, P1, R112, UR4, 0x1 ;  /* 0x0000000470687c11 */ /* 0x000fc6000f8208ff */
[----:B------:R-:W-:Y:S01]  /*29b0*/  FFMA R15, R56, R88, R15 ;  /* 0x00000058380f7223 */ /* 0x000fe2000000000f */
[----:B------:R-:W-:Y:S01]  /*29c0*/  LEA.HI.X R105, R112, UR5, R105, 0x1, P1 ;  /* 0x0000000570697c11 */ /* 0x000fe200088f0c69 */
[----:B------:R-:W-:Y:S01]  /*29d0*/  IMAD.SHL.U32 R112, R106, 0x8, RZ ;  /* 0x000000086a707824 */ /* 0x000fe200078e00ff */
[----:B------:R-:W-:Y:S02]  /*29e0*/  ISETP.GT.AND P1, PT, R3, RZ, P4 ;  /* 0x000000ff0300720c */ /* 0x000fe40002724270 */
[----:B------:R-:W-:-:S05]  /*29f0*/  F2FP.BF16.F32.PACK_AB R15, RZ, R15 ;  /* 0x0000000fff0f723e */ /* 0x000fca00000010ff */
[----:B------:R0:W-:Y:S06]  /*2a00*/  @P0 STG.E.U16 desc[UR36][R104.64], R15 ;  /* 0x0000000f68000986 */ /* 0x0001ec000c101524 */
[----:B------:R-:W-:Y:S05]  /*2a10*/  @!P1 BRA `(.L_x_31) ;  /* 0x0000000000049947 */ /* 0x000fea0003800000 */
[----:B------:R1:W5:Y:S02]  /*2a20*/  LDG.E.LTC128B.U16 R5, desc[UR36][R6.64+0x2] ;  /* 0x0000022406057981 */ /* 0x000364000c1e1520 */
.L_x_31:
[----:B------:R-:W-:Y:S05]  /*2a30*/  BSYNC B1 ;  /* 0x0000000000017941 */ /* 0x000fea0003800000 */
.L_x_30:
[----:B-----5:R-:W-:Y:S01]  /*2a40*/  IMAD.U32 R10, R5, 0x10000, RZ ;  /* 0x00010000050a7824 */ /* 0x020fe200078e00ff */
[----:B------:R-:W-:Y:S01]  /*2a50*/  ISETP.GT.AND P0, PT, R3, 0x8, P6 ;  /* 0x000000080300780c */ /* 0x000fe20003704270 */
[----:B------:R-:W-:Y:S01]  /*2a60*/  IMAD.WIDE.U32 R114, R108, R106, R112 ;  /* 0x0000006a6c727225 */ /* 0x000fe200078e0070 */
[----:B0-----:R-:W-:-:S03]  /*2a70*/  PRMT R15, R5, 0x7610, R15 ;  /* 0x00007610050f7816 */ /* 0x001fc6000000000f */
[----:B------:R-:W-:Y:S01]  /*2a80*/  FMUL R10, R10, R89 ;  /* 0x000000590a0a7220 */ /* 0x000fe20000400000 */
[----:B------:R-:W-:Y:S01]  /*2a90*/  IMAD.IADD R119, R119, 0x1, R115 ;  /* 0x0000000177777824 */ /* 0x000fe200078e0273 */
[----:B------:R-:W-:Y:S02]  /*2aa0*/  IADD3 R11, P2, R20, R114, RZ ;  /* 0x00000072140b7210 */ /* 0x000fe40007f5e0ff */
[----:B------:R-:W-:-:S03]  /*2ab0*/  FFMA R57, R57, R88, R10 ;  /* 0x0000005839397223 */ /* 0x000fc6000000000a */
[----:B------:R-:W-:Y:S01]  /*2ac0*/  IMAD.X R56, R119, 0x1, R103, P2 ;  /* 0x0000000177387824 */ /* 0x000fe200010e0667 */
[C---:B------:R-:W-:Y:S02]  /*2ad0*/  LEA R10, P2, R11.reuse, R12, 0x1 ;  /* 0x0000000c0b0a7211 */ /* 0x040fe400078408ff */
[----:B------:R-:W-:Y:S02]  /*2ae0*/  F2FP.BF16.F32.PACK_AB R57, RZ, R57 ;  /* 0x00000039ff39723e */ /* 0x000fe400000010ff */
[----:B------:R-:W-:Y:S01]  /*2af0*/  LEA.HI.X R11, R11, R13, R56, 0x1, P2 ;  /* 0x0000000d0b0b7211 */ /* 0x000fe200010f0c38 */
[----:B------:R-:W-:Y:S01]  /*2b00*/  @P1 IMAD.MOV.U32 R56, RZ, RZ, R104 ;  /* 0x000000ffff381224 */ /* 0x000fe200078e0068 */
[----:B------:R-:W-:Y:S01]  /*2b10*/  PRMT R111, R57, 0x7610, R111 ;  /* 0x00007610396f7816 */ /* 0x000fe2000000006f */
[----:B------:R-:W-:-:S05]  /*2b20*/  @P1 IMAD.MOV.U32 R57, RZ, RZ, R105 ;  /* 0x000000ffff391224 */ /* 0x000fca00078e0069 */
[----:B------:R0:W-:Y:S04]  /*2b30*/  @P1 STG.E.U16 desc[UR36][R56.64+0x2], R111 ;  /* 0x0000026f38001986 */ /* 0x0001e8000c101524 */
[----:B------:R-:W2:Y:S01]  /*2b40*/  @P0 LDG.E.LTC128B.U16 R15, desc[UR36][R10.64] ;  /* 0x000000240a0f0981 */ /* 0x000ea2000c1e1520 */
[----:B------:R-:W-:Y:S01]  /*2b50*/  IADD3 R114, P1, R8, R114, RZ ;  /* 0x0000007208727210 */ /* 0x000fe20007f3e0ff */
[----:B------:R-:W-:Y:S01]  /*2b60*/  BSSY B1, `(.L_x_32) ;  /* 0x0000012000017945 */ /* 0x000fe20003800000 */
[----:B------:R-:W-:-:S03]  /*2b70*/  SHF.L.U64.HI R121, R94, 0x1, R93 ;  /* 0x000000015e797819 */ /* 0x000fc6000001025d */
[----:B------:R-:W-:Y:S01]  /*2b80*/  IMAD.X R115, R9, 0x1, R119, P1 ;  /* 0x0000000109737824 */ /* 0x000fe200008e0677 */
[----:B------:R-:W-:Y:S01]  /*2b90*/  ISETP.GT.AND P1, PT, R3, 0x8, P4 ;  /* 0x000000080300780c */ /* 0x000fe20002724270 */
[----:B------:R-:W-:Y:S02]  /*2ba0*/  IMAD.SHL.U32 R119, R94, 0x2, RZ ;  /* 0x000000025e777824 */ /* 0x000fe400078e00ff */
[----:B------:R-:W-:-:S04]  /*2bb0*/  IMAD.WIDE.U32 R114, R19, R14, R114 ;  /* 0x0000000e13727225 */ /* 0x000fc800078e0072 */
[----:B0-----:R-:W-:Y:S01]  /*2bc0*/  IMAD.IADD R57, R101, 0x1, R115 ;  /* 0x0000000165397824 */ /* 0x001fe200078e0273 */
[----:B------:R-:W-:-:S04]  /*2bd0*/  LEA R56, P3, R114, R12, 0x1 ;  /* 0x0000000c72387211 */ /* 0x000fc800078608ff */
[----:B------:R-:W-:Y:S01]  /*2be0*/  LEA.HI.X R57, R114, R13, R57, 0x1, P3 ;  /* 0x0000000d72397211 */ /* 0x000fe200018f0c39 */
[----:B--2---:R-:W-:-:S04]  /*2bf0*/  IMAD.U32 R110, R15, 0x10000, RZ ;  /* 0x000100000f6e7824 */ /* 0x004fc800078e00ff */
[----:B------:R-:W-:Y:S01]  /*2c00*/  FMUL R5, R110, R89 ;  /* 0x000000596e057220 */ /* 0x000fe20000400000 */
[----:B------:R-:W-:-:S03]  /*2c10*/  IADD3 R110, P2, R119, R104, RZ ;  /* 0x00000068776e7210 */ /* 0x000fc60007f5e0ff */
[----:B------:R-:W-:Y:S02]  /*2c20*/  FFMA R5, R58, R88, R5 ;  /* 0x000000583a057223 */ /* 0x000fe40000000005 */
[----:B------:R-:W-:-:S03]  /*2c30*/  IMAD.X R111, R121, 0x1, R105, P2 ;  /* 0x00000001796f7824 */ /* 0x000fc600010e0669 */
[----:B------:R-:W-:-:S05]  /*2c40*/  F2FP.BF16.F32.PACK_AB R5, RZ, R5 ;  /* 0x00000005ff05723e */ /* 0x000fca00000010ff */
[----:B------:R0:W-:Y:S01]  /*2c50*/  @P0 STG.E.U16 desc[UR36][R110.64], R5 ;  /* 0x000000056e000986 */ /* 0x0001e2000c101524 */
[----:B------:R-:W-:Y:S05]  /*2c60*/  @!P1 BRA `(.L_x_33) ;  /* 0x0000000000049947 */ /* 0x000fea0003800000 */
[----:B------:R2:W5:Y:S02]  /*2c70*/  LDG.E.LTC128B.U16 R15, desc[UR36][R56.64+0x2] ;  /* 0x00000224380f7981 */ /* 0x000564000c1e1520 */
.L_x_33:
[----:B------:R-:W-:Y:S05]  /*2c80*/  BSYNC B1 ;  /* 0x0000000000017941 */ /* 0x000fea0003800000 */
.L_x_32:
[----:B-----5:R-:W-:Y:S01]  /*2c90*/  IMAD.U32 R10, R15, 0x10000, RZ ;  /* 0x000100000f0a7824 */ /* 0x020fe200078e00ff */
[----:B------:R-:W-:Y:S01]  /*2ca0*/  ISETP.GT.AND P4, PT, R4, 0x8, PT ;  /* 0x000000080400780c */ /* 0x000fe20003f84270 */
[----:B------:R-:W-:Y:S01]  /*2cb0*/  IMAD.MOV.U32 R58, RZ, RZ, R110 ;  /* 0x000000ffff3a7224 */ /* 0x000fe200078e006e */
[----:B------:R-:W-:Y:S01]  /*2cc0*/  BSSY B1, `(.L_x_34) ;  /* 0x000000b000017945 */ /* 0x000fe20003800000 */
[----:B------:R-:W-:Y:S01]  /*2cd0*/  FMUL R10, R10, R89 ;  /* 0x000000590a0a7220 */ /* 0x000fe20000400000 */
[----:B------:R-:W-:Y:S02]  /*2ce0*/  ISETP.GT.AND P0, PT, R3, RZ, P4 ;  /* 0x000000ff0300720c */ /* 0x000fe40002704270 */
[----:B------:R-:W-:Y:S01]  /*2cf0*/  P2R R115, PR, RZ, 0x10 ;  /* 0x00000010ff737803 */ /* 0x000fe20000000000 */
[----:B------:R-:W-:Y:S01]  /*2d00*/  FFMA R10, R59, R88, R10 ;  /* 0x000000583b0a7223 */ /* 0x000fe2000000000a */
[----:B------:R-:W-:Y:S01]  /*2d10*/  IMAD.MOV.U32 R59, RZ, RZ, R111 ;  /* 0x000000ffff3b7224 */ /* 0x000fe200078e006f */
[----:B------:R-:W-:-:S03]  /*2d20*/  PRMT R114, R15, 0x7610, R114 ;  /* 0x000076100f727816 */ /* 0x000fc60000000072 */
[----:B------:R-:W-:-:S05]  /*2d30*/  F2FP.BF16.F32.PACK_AB R10, RZ, R10 ;  /* 0x0000000aff0a723e */ /* 0x000fca00000010ff */
[----:B------:R3:W-:Y:S01]  /*2d40*/  @P1 STG.E.U16 desc[UR36][R58.64+0x2], R10 ;  /* 0x0000020a3a001986 */ /* 0x0007e2000c101524 */
[----:B------:R-:W-:Y:S05]  /*2d50*/  @!P0 BRA `(.L_x_35) ;  /* 0x0000000000048947 */ /* 0x000fea0003800000 */
[----:B------:R4:W5:Y:S02]  /*2d60*/  LDG.E.LTC128B.U16 R114, desc[UR36][R6.64+0x10] ;  /* 0x0000102406727981 */ /* 0x000964000c1e1520 */
.L_x_35:
[----:B------:R-:W-:Y:S05]  /*2d70*/  BSYNC B1 ;  /* 0x0000000000017941 */ /* 0x000fea0003800000 */
.L_x_34:
[----:B---3-5:R-:W-:Y:S01]  /*2d80*/  IMAD.U32 R10, R114, 0x10000, RZ ;  /* 0x00010000720a7824 */ /* 0x028fe200078e00ff */
[C---:B0-----:R-:W-:Y:S01]  /*2d90*/  SHF.L.U64.HI R5, R95.reuse, 0x1, R92 ;  /* 0x000000015f057819 */ /* 0x041fe2000001025c */
[----:B------:R-:W-:Y:S01]  /*2da0*/  IMAD.SHL.U32 R15, R95, 0x2, RZ ;  /* 0x000000025f0f7824 */ /* 0x000fe200078e00ff */
[----:B------:R-:W-:Y:S01]  /*2db0*/  ISETP.GT.AND P3, PT, R4, 0x9, PT ;  /* 0x000000090400780c */ /* 0x000fe20003f64270 */
[----:B------:R-:W-:Y:S01]  /*2dc0*/  FMUL R11, R10, R89 ;  /* 0x000000590a0b7220 */ /* 0x000fe20000400000 */
[----:B------:R-:W-:Y:S02]  /*2dd0*/  BSSY B1, `(.L_x_36) ;  /* 0x000000a000017945 */ /* 0x000fe40003800000 */
[----:B------:R-:W-:Y:S01]  /*2de0*/  IADD3 R10, P1, P2, R15, R104, R119 ;  /* 0x000000680f0a7210 */ /* 0x000fe20007a3e077 */
[----:B------:R-:W-:Y:S01]  /*2df0*/  FFMA R60, R60, R88, R11 ;  /* 0x000000583c3c7223 */ /* 0x000fe2000000000b */
[----:B------:R-:W-:Y:S02]  /*2e00*/  P2R R118, PR, RZ, 0x8 ;  /* 0x00000008ff767803 */ /* 0x000fe40000000000 */
[----:B------:R-:W-:-:S02]  /*2e10*/  IADD3.X R11, R5, R105, R121, P1, P2 ;  /* 0x00000069050b7210 */ /* 0x000fc40000fe4479 */
[----:B------:R-:W-:Y:S02]  /*2e20*/  F2FP.BF16.F32.PACK_AB R60, RZ, R60 ;  /* 0x0000003cff3c723e */ /* 0x000fe400000010ff */
[----:B------:R-:W-:-:S03]  /*2e30*/  ISETP.GT.AND P1, PT, R3, RZ, P3 ;  /* 0x000000ff0300720c */ /* 0x000fc60001f24270 */
[----:B------:R0:W-:Y:S10]  /*2e40*/  @P0 STG.E.U16 desc[UR36][R104.64+0x10], R60 ;  /* 0x0000103c68000986 */ /* 0x0001f4000c101524 */
[----:B------:R-:W-:Y:S05]  /*2e50*/  @!P1 BRA `(.L_x_37) ;  /* 0x0000000000049947 */ /* 0x000fea0003800000 */
[----:B------:R3:W5:Y:S02]  /*2e60*/  LDG.E.LTC128B.U16 R114, desc[UR36][R6.64+0x12] ;  /* 0x0000122406727981 */ /* 0x000764000c1e1520 */
.L_x_37:
[----:B------:R-:W-:Y:S05]  /*2e70*/  BSYNC B1 ;  /* 0x0000000000017941 */ /* 0x000fea0003800000 */
.L_x_36:
[----:B0----5:R-:W-:Y:S01]  /*2e80*/  IMAD.U32 R60, R114, 0x10000, RZ ;  /* 0x00010000723c7824 */ /* 0x021fe200078e00ff */
[----:B------:R-:W-:Y:S01]  /*2e90*/  ISETP.GT.AND P0, PT, R3, 0x8, P4 ;  /* 0x000000080300780c */ /* 0x000fe20002704270 */
[----:B------:R-:W-:Y:S02]  /*2ea0*/  BSSY B1, `(.L_x_38) ;  /* 0x000000a000017945 */ /* 0x000fe40003800000 */
[----:B------:R-:W-:-:S04]  /*2eb0*/  FMUL R60, R60, R89 ;  /* 0x000000593c3c7220 */ /* 0x000fc80000400000 */
[----:B------:R-:W-:Y:S01]  /*2ec0*/  FFMA R60, R61, R88, R60 ;  /* 0x000000583d3c7223 */ /* 0x000fe2000000003c */
[----:B------:R-:W-:-:S04]  /*2ed0*/  @P1 IMAD.MOV.U32 R61, RZ, RZ, R105 ;  /* 0x000000ffff3d1224 */ /* 0x000fc800078e0069 */
[----:B------:R-:W-:-:S04]  /*2ee0*/  F2FP.BF16.F32.PACK_AB R60, RZ, R60 ;  /* 0x0000003cff3c723e */ /* 0x000fc800000010ff */
[----:B------:R-:W-:Y:S01]  /*2ef0*/  PRMT R119, R60, 0x7610, R119 ;  /* 0x000076103c777816 */ /* 0x000fe20000000077 */
[----:B------:R-:W-:-:S05]  /*2f00*/  @P1 IMAD.MOV.U32 R60, RZ, RZ, R104 ;  /* 0x000000ffff3c1224 */ /* 0x000fca00078e0068 */
[----:B------:R0:W-:Y:S01]  /*2f10*/  @P1 STG.E.U16 desc[UR36][R60.64+0x12], R119 ;  /* 0x000012773c001986 */ /* 0x0001e2000c101524 */
[----:B------:R-:W-:Y:S05]  /*2f20*/  @!P0 BRA `(.L_x_39) ;  /* 0x0000000000048947 */ /* 0x000fea0003800000 */
[----:B------:R0:W5:Y:S02]  /*2f30*/  LDG.E.LTC128B.U16 R114, desc[UR36][R56.64+0x10] ;  /* 0x0000102438727981 */ /* 0x000164000c1e1520 */
.L_x_39:
[----:B------:R-:W-:Y:S05]  /*2f40*/  BSYNC B1 ;  /* 0x0000000000017941 */ /* 0x000fea0003800000 */
.L_x_38:
[----:B0----5:R-:W-:Y:S01]  /*2f50*/  IMAD.U32 R60, R114, 0x10000, RZ ;  /* 0x00010000723c7824 */ /* 0x021fe200078e00ff */
[----:B------:R-:W-:Y:S01]  /*2f60*/  ISETP.GT.AND P1, PT, R3, 0x8, P3 ;  /* 0x000000080300780c */ /* 0x000fe20001f24270 */
[----:B------:R-:W-:Y:S02]  /*2f70*/  BSSY B1, `(.L_x_40) ;  /* 0x0000007000017945 */ /* 0x000fe40003800000 */
[----:B------:R-:W-:-:S04]  /*2f80*/  FMUL R61, R60, R89 ;  /* 0x000000593c3d7220 */ /* 0x000fc80000400000 */
[----:B------:R-:W-:-:S05]  /*2f90*/  FFMA R61, R62, R88, R61 ;  /* 0x000000583e3d7223 */ /* 0x000fca000000003d */
[----:B------:R-:W-:-:S05]  /*2fa0*/  F2FP.BF16.F32.PACK_AB R61, RZ, R61 ;  /* 0x0000003dff3d723e */ /* 0x000fca00000010ff */
[----:B------:R0:W-:Y:S01]  /*2fb0*/  @P0 STG.E.U16 desc[UR36][R58.64+0x10], R61 ;  /* 0x0000103d3a000986 */ /* 0x0001e2000c101524 */
[----:B------:R-:W-:Y:S05]  /*2fc0*/  @!P1 BRA `(.L_x_41) ;  /* 0x0000000000049947 */ /* 0x000fea0003800000 */
[----:B------:R0:W5:Y:S02]  /*2fd0*/  LDG.E.LTC128B.U16 R114, desc[UR36][R56.64+0x12] ;  /* 0x0000122438727981 */ /* 0x000164000c1e1520 */
.L_x_41:
[----:B------:R-:W-:Y:S05]  /*2fe0*/  BSYNC B1 ;  /* 0x0000000000017941 */ /* 0x000fea0003800000 */
.L_x_40:
[----:B-----5:R-:W-:Y:S01]  /*2ff0*/  IMAD.U32 R60, R114, 0x10000, RZ ;  /* 0x00010000723c7824 */ /* 0x020fe200078e00ff */
[----:B------:R-:W-:Y:S01]  /*3000*/  IADD3 R123, P0, R108, 0x80, RZ ;  /* 0x000000806c7b7810 */ /* 0x000fe20007f1e0ff */
[----:B------:R-:W-:Y:S01]  /*3010*/  BSSY B1, `(.L_x_42) ;  /* 0x000000b000017945 */ /* 0x000fe20003800000 */
[----:B------:R-:W-:Y:S01]  /*3020*/  ISETP.GT.AND P2, PT, R4, 0x10, PT ;  /* 0x000000100400780c */ /* 0x000fe20003f44270 */
[----:B------:R-:W-:Y:S02]  /*3030*/  FMUL R60, R60, R89 ;  /* 0x000000593c3c7220 */ /* 0x000fe40000400000 */
[----:B------:R-:W-:Y:S01]  /*3040*/  IMAD.X R109, RZ, RZ, R109, P0 ;  /* 0x000000ffff6d7224 */ /* 0x000fe200000e066d */
[----:B------:R-:W-:Y:S01]  /*3050*/  ISETP.GT.AND P0, PT, R3, RZ, P2 ;  /* 0x000000ff0300720c */ /* 0x000fe20001704270 */
[----:B------:R-:W-:Y:S01]  /*3060*/  FFMA R60, R63, R88, R60 ;  /* 0x000000583f3c7223 */ /* 0x000fe2000000003c */
[----:B------:R-:W-:-:S04]  /*3070*/  P2R R119, PR, RZ, 0x4 ;  /* 0x00000004ff777803 */ /* 0x000fc80000000000 */
[----:B------:R-:W-:-:S05]  /*3080*/  F2FP.BF16.F32.PACK_AB R60, RZ, R60 ;  /* 0x0000003cff3c723e */ /* 0x000fca00000010ff */
[----:B------:R0:W-:Y:S02]  /*3090*/  @P1 STG.E.U16 desc[UR36][R58.64+0x12], R60 ;  /* 0x0000123c3a001986 */ /* 0x0001e4000c101524 */
[----:B------:R-:W-:Y:S05]  /*30a0*/  @!P0 BRA `(.L_x_43) ;  /* 0x0000000000048947 */ /* 0x000fea0003800000 */
[----:B------:R0:W5:Y:S02]  /*30b0*/  LDG.E.LTC128B.U16 R114, desc[UR36][R6.64+0x20] ;  /* 0x0000202406727981 */ /* 0x000164000c1e1520 */
.L_x_43:
[----:B------:R-:W-:Y:S05]  /*30c0*/  BSYNC B1 ;  /* 0x0000000000017941 */ /* 0x000fea0003800000 */
.L_x_42:
[----:B0----5:R-:W-:Y:S01]  /*30d0*/  IMAD.U32 R60, R114, 0x10000, RZ ;  /* 0x00010000723c7824 */ /* 0x021fe200078e00ff */
[----:B------:R-:W-:Y:S01]  /*30e0*/  ISETP.GT.AND P1, PT, R4, 0x11, PT ;  /* 0x000000110400780c */ /* 0x000fe20003f24270 */
[-C--:B------:R-:W-:Y:S01]  /*30f0*/  IMAD.WIDE.U32 R62, R123, R106.reuse, R8 ;  /* 0x0000006a7b3e7225 */ /* 0x080fe200078e0008 */
[----:B------:R-:W-:Y:S03]  /*3100*/  BSSY B1, `(.L_x_44) ;  /* 0x0000021000017945 */ /* 0x000fe60003800000 */
[----:B------:R-:W-:Y:S01]  /*3110*/  FMUL R21, R60, R89 ;  /* 0x000000593c157220 */ /* 0x000fe20000400000 */
[----:B------:R-:W-:-:S03]  /*3120*/  IMAD R60, R109, R106, RZ ;  /* 0x0000006a6d3c7224 */ /* 0x000fc600078e02ff */
[----:B------:R-:W-:Y:S01]  /*3130*/  FFMA R21, R64, R88, R21 ;  /* 0x0000005840157223 */ /* 0x000fe20000000015 */
[C---:B------:R-:W-:Y:S02]  /*3140*/  IMAD R121, R123.reuse, R107, R60 ;  /* 0x0000006b7b797224 */ /* 0x040fe400078e023c */
[----:B------:R-:W-:Y:S02]  /*3150*/  IMAD.WIDE.U32 R60, R123, R106, R102 ;  /* 0x0000006a7b3c7225 */ /* 0x000fe400078e0066 */
[----:B------:R-:W-:Y:S02]  /*3160*/  F2FP.BF16.F32.PACK_AB R21, RZ, R21 ;  /* 0x00000015ff15723e */ /* 0x000fe400000010ff */
[----:B------:R-:W-:Y:S02]  /*3170*/  IMAD.IADD R63, R121, 0x1, R63 ;  /* 0x00000001793f7824 */ /* 0x000fe400078e023f */
[----:B------:R-:W-:Y:S01]  /*3180*/  PRMT R107, R21, 0x7610, R107 ;  /* 0x00007610156b7816 */ /* 0x000fe2000000006b */
[----:B------:R-:W-:-:S02]  /*3190*/  IMAD.IADD R21, R61, 0x1, R121 ;  /* 0x000000013d157824 */ /* 0x000fc400078e0279 */
[----:B------:R-:W-:Y:S02]  /*31a0*/  IMAD.WIDE.U32 R108, R19, R14, R62 ;  /* 0x0000000e136c7225 */ /* 0x000fe400078e003e */
[----:B------:R0:W-:Y:S01]  /*31b0*/  @P0 STG.E.U16 desc[UR36][R104.64+0x20], R107 ;  /* 0x0000206b68000986 */ /* 0x0001e2000c101524 */
[----:B------:R-:W-:-:S04]  /*31c0*/  LEA R62, P0, R60, R12, 0x1 ;  /* 0x0000000c3c3e7211 */ /* 0x000fc800078008ff */
[----:B------:R-:W-:Y:S01]  /*31d0*/  LEA.HI.X R63, R60, R13, R21, 0x1, P0 ;  /* 0x0000000d3c3f7211 */ /* 0x000fe200000f0c15 */
[----:B------:R-:W-:Y:S01]  /*31e0*/  IMAD.IADD R21, R101, 0x1, R109 ;  /* 0x0000000165157824 */ /* 0x000fe200078e026d */
[----:B------:R-:W-:-:S04]  /*31f0*/  LEA R60, P0, R108, R12, 0x1 ;  /* 0x0000000c6c3c7211 */ /* 0x000fc800078008ff */
[----:B------:R-:W-:Y:S01]  /*3200*/  LEA.HI.X R61, R108, R13, R21, 0x1, P0 ;  /* 0x0000000d6c3d7211 */ /* 0x000fe200000f0c15 */
[----:B0-----:R-:W-:-:S04]  /*3210*/  IMAD.WIDE.U32 R106, R123, R106, R112 ;  /* 0x0000006a7b6a7225 */ /* 0x001fc800078e0070 */
[----:B------:R-:W-:Y:S01]  /*3220*/  IMAD.IADD R121, R121, 0x1, R107 ;  /* 0x0000000179797824 */ /* 0x000fe200078e026b */
[----:B------:R-:W-:-:S05]  /*3230*/  IADD3 R64, P0, R20, R106, RZ ;  /* 0x0000006a14407210 */ /* 0x000fca0007f1e0ff */
[----:B------:R-:W-:Y:S01]  /*3240*/  IMAD.X R102, R121, 0x1, R103, P0 ;  /* 0x0000000179667824 */ /* 0x000fe200000e0667 */
[----:B------:R-:W-:-:S05]  /*3250*/  IADD3 R20, P0, R8, R106, RZ ;  /* 0x0000006a08147210 */ /* 0x000fca0007f1e0ff */
[----:B------:R-:W-:Y:S01]  /*3260*/  IMAD.X R21, R9, 0x1, R121, P0 ;  /* 0x0000000109157824 */ /* 0x000fe200000e0679 */
[----:B------:R-:W-:Y:S01]  /*3270*/  LEA R8, P0, R64, R12, 0x1 ;  /* 0x0000000c40087211 */ /* 0x000fe200078008ff */
[----:B------:R-:W-:-:S03]  /*3280*/  IMAD.WIDE.U32 R20, R19, R14, R20 ;  /* 0x0000000e13147225 */ /* 0x000fc600078e0014 */
[----:B------:R-:W-:Y:S01]  /*3290*/  LEA.HI.X R9, R64, R13, R102, 0x1, P0 ;  /* 0x0000000d40097211 */ /* 0x000fe200000f0c66 */
[----:B------:R-:W-:Y:S01]  /*32a0*/  IMAD.IADD R101, R101, 0x1, R21 ;  /* 0x0000000165657824 */ /* 0x000fe200078e0215 */
[----:B------:R-:W-:-:S04]  /*32b0*/  LEA R12, P0, R20, R12, 0x1 ;  /* 0x0000000c140c7211 */ /* 0x000fc800078008ff */
[----:B------:R-:W-:Y:S02]  /*32c0*/  LEA.HI.X R13, R20, R13, R101, 0x1, P0 ;  /* 0x0000000d140d7211 */ /* 0x000fe400000f0c65 */
[----:B------:R-:W-:Y:S02]  /*32d0*/  ISETP.GT.AND P0, PT, R3, RZ, P1 ;  /* 0x000000ff0300720c */ /* 0x000fe40000f04270 */
[----:B------:R-:W-:-:S11]  /*32e0*/  P2R R101, PR, RZ, 0x2 ;  /* 0x00000002ff657803 */ /* 0x000fd60000000000 */
[----:B------:R-:W-:Y:S05]  /*32f0*/  @!P0 BRA `(.L_x_45) ;  /* 0x0000000000048947 */ /* 0x000fea0003800000 */
[----:B------:R0:W5:Y:S02]  /*3300*/  LDG.E.LTC128B.U16 R114, desc[UR36][R6.64+0x22] ;  /* 0x0000222406727981 */ /* 0x000164000c1e1520 */
.L_x_45:
[----:B------:R-:W-:Y:S05]  /*3310*/  BSYNC B1 ;  /* 0x0000000000017941 */ /* 0x000fea0003800000 */
.L_x_44:
[----:B-----5:R-:W-:Y:S01]  /*3320*/  IMAD.U32 R14, R114, 0x10000, RZ ;  /* 0x00010000720e7824 */ /* 0x020fe200078e00ff */
[----:B------:R-:W-:Y:S01]  /*3330*/  BSSY B1, `(.L_x_46) ;  /* 0x000000a000017945 */ /* 0x000fe20003800000 */
[----:B------:R-:W-:Y:S02]  /*3340*/  @P0 IMAD.MOV.U32 R20, RZ, RZ, R104 ;  /* 0x000000ffff140224 */ /* 0x000fe400078e0068 */
[----:B------:R-:W-:Y:S01]  /*3350*/  FMUL R14, R14, R89 ;  /* 0x000000590e0e7220 */ /* 0x000fe20000400000 */
[----:B------:R-:W-:-:S03]  /*3360*/  @P0 IMAD.MOV.U32 R21, RZ, RZ, R105 ;  /* 0x000000ffff150224 */ /* 0x000fc600078e0069 */
[----:B------:R-:W-:-:S05]  /*3370*/  FFMA R14, R65, R88, R14 ;  /* 0x00000058410e7223 */ /* 0x000fca000000000e */
[----:B------:R-:W-:-:S05]  /*3380*/  F2FP.BF16.F32.PACK_AB R14, RZ, R14 ;  /* 0x0000000eff0e723e */ /* 0x000fca00000010ff */
[----:B------:R0:W-:Y:S01]  /*3390*/  @P0 STG.E.U16 desc[UR36][R20.64+0x22], R14 ;  /* 0x0000220e14000986 */ /* 0x0001e2000c101524 */
[----:B------:R-:W-:-:S13]  /*33a0*/  ISETP.GT.AND P0, PT, R3, 0x8, P2 ;  /* 0x000000080300780c */ /* 0x000fda0001704270 */
[----:B0-----:R-:W-:Y:S05]  /*33b0*/  @!P0 BRA `(.L_x_47) ;  /* 0x0000000000048947 */ /* 0x001fea0003800000 */
[----:B------:R0:W5:Y:S02]  /*33c0*/  LDG.E.LTC128B.U16 R114, desc[UR36][R56.64+0x20] ;  /* 0x0000202438727981 */ /* 0x000164000c1e1520 */
.L_x_47:
[----:B------:R-:W-:Y:S05]  /*33d0*/  BSYNC B1 ;  /* 0x0000000000017941 */ /* 0x000fea0003800000 */
.L_x_46:
[----:B-----5:R-:W-:Y:S01]  /*33e0*/  IMAD.U32 R14, R114, 0x10000, RZ ;  /* 0x00010000720e7824 */ /* 0x020fe200078e00ff */
[----:B------:R-:W-:Y:S03]  /*33f0*/  BSSY B1, `(.L_x_48) ;  /* 0x0000008000017945 */ /* 0x000fe60003800000 */
[----:B------:R-:W-:-:S04]  /*3400*/  FMUL R19, R14, R89 ;  /* 0x000000590e137220 */ /* 0x000fc80000400000 */
[----:B------:R-:W-:-:S05]  /*3410*/  FFMA R19, R66, R88, R19 ;  /* 0x0000005842137223 */ /* 0x000fca0000000013 */
[----:B------:R-:W-:-:S05]  /*3420*/  F2FP.BF16.F32.PACK_AB R19, RZ, R19 ;  /* 0x00000013ff13723e */ /* 0x000fca00000010ff */
[----:B------:R0:W-:Y:S01]  /*3430*/  @P0 STG.E.U16 desc[UR36][R58.64+0x20], R19 ;  /* 0x000020133a000986 */ /* 0x0001e2000c101524 */
[----:B------:R-:W-:-:S13]  /*3440*/  ISETP.GT.AND P0, PT, R3, 0x8, P1 ;  /* 0x000000080300780c */ /* 0x000fda0000f04270 */
[----:B0-----:R-:W-:Y:S05]  /*3450*/  @!P0 BRA `(.L_x_49) ;  /* 0x0000000000048947 */ /* 0x001fea0003800000 */
[----:B------:R0:W5:Y:S02]  /*3460*/  LDG.E.LTC128B.U16 R114, desc[UR36][R56.64+0x22] ;  /* 0x0000222438727981 */ /* 0x000164000c1e1520 */
.L_x_49:
[----:B------:R-:W-:Y:S05]  /*3470*/  BSYNC B1 ;  /* 0x0000000000017941 */ /* 0x000fea0003800000 */
.L_x_48:
[----:B-----5:R-:W-:Y:S01]  /*3480*/  IMAD.U32 R14, R114, 0x10000, RZ ;  /* 0x00010000720e7824 */ /* 0x020fe200078e00ff */
[----:B------:R-:W-:Y:S01]  /*3490*/  ISETP.GT.AND P2, PT, R4, 0x18, PT ;  /* 0x000000180400780c */ /* 0x000fe20003f44270 */
[----:B------:R-:W-:Y:S02]  /*34a0*/  BSSY B1, `(.L_x_50) ;  /* 0x0000009000017945 */ /* 0x000fe40003800000 */
[----:B------:R-:W-:Y:S01]  /*34b0*/  FMUL R14, R14, R89 ;  /* 0x000000590e0e7220 */ /* 0x000fe20000400000 */
[----:B------:R-:W-:-:S03]  /*34c0*/  P2R R102, PR, RZ, 0x4 ;  /* 0x00000004ff667803 */ /* 0x000fc60000000000 */
[----:B------:R-:W-:-:S05]  /*34d0*/  FFMA R14, R67, R88, R14 ;  /* 0x00000058430e7223 */ /* 0x000fca000000000e */
[----:B------:R-:W-:-:S05]  /*34e0*/  F2FP.BF16.F32.PACK_AB R14, RZ, R14 ;  /* 0x0000000eff0e723e */ /* 0x000fca00000010ff */
[----:B------:R0:W-:Y:S01]  /*34f0*/  @P0 STG.E.U16 desc[UR36][R58.64+0x22], R14 ;  /* 0x0000220e3a000986 */ /* 0x0001e2000c101524 */
[----:B------:R-:W-:-:S13]  /*3500*/  ISETP.GT.AND P0, PT, R3, RZ, P2 ;  /* 0x000000ff0300720c */ /* 0x000fda0001704270 */
[----:B0-----:R-:W-:Y:S05]  /*3510*/  @!P0 BRA `(.L_x_51) ;  /* 0x0000000000048947 */ /* 0x001fea0003800000 */
[----:B------:R0:W5:Y:S02]  /*3520*/  LDG.E.LTC128B.U16 R114, desc[UR36][R6.64+0x30] ;  /* 0x0000302406727981 */ /* 0x000164000c1e1520 */
.L_x_51:
[----:B------:R-:W-:Y:S05]  /*3530*/  BSYNC B1 ;  /* 0x0000000000017941 */ /* 0x000fea0003800000 */
.L_x_50:
[----:B-----5:R-:W-:Y:S01]  /*3540*/  IMAD.U32 R14, R114, 0x10000, RZ ;  /* 0x00010000720e7824 */ /* 0x020fe200078e00ff */
[----:B------:R-:W-:Y:S01]  /*3550*/  ISETP.GT.AND P1, PT, R4, 0x19, PT ;  /* 0x000000190400780c */ /* 0x000fe20003f24270 */
[----:B------:R-:W-:Y:S01]  /*3560*/  @P0 IMAD.MOV.U32 R20, RZ, RZ, R104 ;  /* 0x000000ffff140224 */ /* 0x000fe200078e0068 */
[----:B------:R-:W-:Y:S01]  /*3570*/  BSSY B1, `(.L_x_52) ;  /* 0x000000a000017945 */ /* 0x000fe20003800000 */
[----:B------:R-:W-:Y:S01]  /*3580*/  FMUL R19, R14, R89 ;  /* 0x000000590e137220 */ /* 0x000fe20000400000 */
[----:B------:R-:W-:-:S03]  /*3590*/  @P0 IMAD.MOV.U32 R21, RZ, RZ, R105 ;  /* 0x000000ffff150224 */ /* 0x000fc600078e0069 */
[----:B------:R-:W-:Y:S01]  /*35a0*/  FFMA R19, R68, R88, R19 ;  /* 0x0000005844137223 */ /* 0x000fe20000000013 */
[----:B------:R-:W-:-:S04]  /*35b0*/  P2R R68, PR, RZ, 0x2 ;  /* 0x00000002ff447803 */ /* 0x000fc80000000000 */
[----:B------:R-:W-:-:S05]  /*35c0*/  F2FP.BF16.F32.PACK_AB R19, RZ, R19 ;  /* 0x00000013ff13723e */ /* 0x000fca00000010ff */
[----:B------:R0:W-:Y:S01]  /*35d0*/  @P0 STG.E.U16 desc[UR36][R20.64+0x30], R19 ;  /* 0x0000301314000986 */ /* 0x0001e2000c101524 */
[----:B------:R-:W-:-:S13]  /*35e0*/  ISETP.GT.AND P0, PT, R3, RZ, P1 ;  /* 0x000000ff0300720c */ /* 0x000fda0000f04270 */
[----:B0-----:R-:W-:Y:S05]  /*35f0*/  @!P0 BRA `(.L_x_53) ;  /* 0x0000000000048947 */ /* 0x001fea0003800000 */
[----:B------:R0:W5:Y:S02]  /*3600*/  LDG.E.LTC128B.U16 R114, desc[UR36][R6.64+0x32] ;  /* 0x0000322406727981 */ /* 0x000164000c1e1520 */
.L_x_53:
[----:B------:R-:W-:Y:S05]  /*3610*/  BSYNC B1 ;  /* 0x0000000000017941 */ /* 0x000fea0003800000 */
.L_x_52:
        /* <DEDUP_REMOVED lines=11> */
.L_x_55:
[----:B------:R-:W-:Y:S05]  /*36d0*/  BSYNC B1 ;  /* 0x0000000000017941 */ /* 0x000fea0003800000 */
.L_x_54:
        /* <DEDUP_REMOVED lines=9> */
.L_x_57:
[----:B------:R-:W-:Y:S05]  /*3770*/  BSYNC B1 ;  /* 0x0000000000017941 */ /* 0x000fea0003800000 */
.L_x_56:
        /* <DEDUP_REMOVED lines=11> */
.L_x_59:
[----:B------:R-:W-:Y:S05]  /*3830*/  BSYNC B1 ;  /* 0x0000000000017941 */ /* 0x000fea0003800000 */
.L_x_58:
[----:B-----5:R-:W-:Y:S01]  /*3840*/  IMAD.U32 R14, R114, 0x10000, RZ ;  /* 0x00010000720e7824 */ /* 0x020fe200078e00ff */
[----:B------:R-:W-:Y:S01]  /*3850*/  ISETP.GT.AND P1, PT, R4, 0x21, PT ;  /* 0x000000210400780c */ /* 0x000fe20003f24270 */
[----:B------:R-:W-:Y:S01]  /*3860*/  @P0 IMAD.MOV.U32 R20, RZ, RZ, R104 ;  /* 0x000000ffff140224 */ /* 0x000fe200078e0068 */
[----:B------:R-:W-:Y:S01]  /*3870*/  BSSY B1, `(.L_x_60) ;  /* 0x000000a000017945 */ /* 0x000fe20003800000 */
[----:B------:R-:W-:Y:S01]  /*3880*/  FMUL R19, R14, R89 ;  /* 0x000000590e137220 */ /* 0x000fe20000400000 */
[----:B------:R-:W-:Y:S01]  /*3890*/  @P0 IMAD.MOV.U32 R21, RZ, RZ, R105 ;  /* 0x000000ffff150224 */ /* 0x000fe200078e0069 */
[----:B------:R-:W-:Y:S02]  /*38a0*/  P2R R70, PR, RZ, 0x2 ;  /* 0x00000002ff467803 */ /* 0x000fe40000000000 */
[----:B------:R-:W-:-:S05]  /*38b0*/  FFMA R19, R72, R88, R19 ;  /* 0x0000005848137223 */ /* 0x000fca0000000013 */
[----:B------:R-:W-:-:S05]  /*38c0*/  F2FP.BF16.F32.PACK_AB R19, RZ, R19 ;  /* 0x00000013ff13723e */ /* 0x000fca00000010ff */
[----:B------:R0:W-:Y:S01]  /*38d0*/  @P0 STG.E.U16 desc[UR36][R20.64+0x40], R19 ;  /* 0x0000401314000986 */ /* 0x0001e2000c101524 */
[----:B------:R-:W-:-:S13]  /*38e0*/  ISETP.GT.AND P0, PT, R3, RZ, P1 ;  /* 0x000000ff0300720c */ /* 0x000fda0000f04270 */
[----:B0-----:R-:W-:Y:S05]  /*38f0*/  @!P0 BRA `(.L_x_61) ;  /* 0x0000000000048947 */ /* 0x001fea0003800000 */
[----:B------:R0:W5:Y:S02]  /*3900*/  LDG.E.LTC128B.U16 R114, desc[UR36][R6.64+0x42] ;  /* 0x0000422406727981 */ /* 0x000164000c1e1520 */
.L_x_61:
[----:B------:R-:W-:Y:S05]  /*3910*/  BSYNC B1 ;  /* 0x0000000000017941 */ /* 0x000fea0003800000 */
.L_x_60:
        /* <DEDUP_REMOVED lines=11> */
.L_x_63:
[----:B------:R-:W-:Y:S05]  /*39d0*/  BSYNC B1 ;  /* 0x0000000000017941 */ /* 0x000fea0003800000 */
.L_x_62:
        /* <DEDUP_REMOVED lines=9> */
.L_x_65:
[----:B------:R-:W-:Y:S05]  /*3a70*/  BSYNC B1 ;  /* 0x0000000000017941 */ /* 0x000fea0003800000 */
.L_x_64:
        /* <DEDUP_REMOVED lines=11> */
.L_x_67:
[----:B------:R-:W-:Y:S05]  /*3b30*/  BSYNC B1 ;  /* 0x0000000000017941 */ /* 0x000fea0003800000 */
.L_x_66:
        /* <DEDUP_REMOVED lines=13> */
.L_x_69:
[----:B------:R-:W-:Y:S05]  /*3c10*/  BSYNC B1 ;  /* 0x0000000000017941 */ /* 0x000fea0003800000 */
.L_x_68:
        /* <DEDUP_REMOVED lines=11> */
.L_x_71:
[----:B------:R-:W-:Y:S05]  /*3cd0*/  BSYNC B1 ;  /* 0x0000000000017941 */ /* 0x000fea0003800000 */
.L_x_70:
        /* <DEDUP_REMOVED lines=9> */
.L_x_73:
[----:B------:R-:W-:Y:S05]  /*3d70*/  BSYNC B1 ;  /* 0x0000000000017941 */ /* 0x000fea0003800000 */
.L_x_72:
[----:B-----5:R-:W-:Y:S01]  /*3d80*/  IMAD.U32 R14, R114, 0x10000, RZ ;  /* 0x00010000720e7824 */ /* 0x020fe200078e00ff */
[----:B------:R-:W-:Y:S01]  /*3d90*/  ISETP.GT.AND P3, PT, R4, 0x30, PT ;  /* 0x000000300400780c */ /* 0x000fe20003f64270 */
[----:B------:R-:W-:Y:S02]  /*3da0*/  BSSY B1, `(.L_x_74) ;  /* 0x0000008000017945 */ /* 0x000fe40003800000 */
[----:B------:R-:W-:-:S04]  /*3db0*/  FMUL R14, R14, R89 ;  /* 0x000000590e0e7220 */ /* 0x000fc80000400000 */
[----:B------:R-:W-:-:S05]  /*3dc0*/  FFMA R14, R79, R88, R14 ;  /* 0x000000584f0e7223 */ /* 0x000fca000000000e */
[----:B------:R-:W-:-:S05]  /*3dd0*/  F2FP.BF16.F32.PACK_AB R14, RZ, R14 ;  /* 0x0000000eff0e723e */ /* 0x000fca00000010ff */
[----:B------:R0:W-:Y:S01]  /*3de0*/  @P0 STG.E.U16 desc[UR36][R58.64+0x52], R14 ;  /* 0x0000520e3a000986 */ /* 0x0001e2000c101524 */
[----:B------:R-:W-:-:S13]  /*3df0*/  ISETP.GT.AND P0, PT, R3, RZ, P3 ;  /* 0x000000ff0300720c */ /* 0x000fda0001f04270 */
[----:B0-----:R-:W-:Y:S05]  /*3e00*/  @!P0 BRA `(.L_x_75) ;  /* 0x0000000000048947 */ /* 0x001fea0003800000 */
[----:B------:R0:W5:Y:S02]  /*3e10*/  LDG.E.LTC128B.U16 R114, desc[UR36][R6.64+0x60] ;  /* 0x0000602406727981 */ /* 0x000164000c1e1520 */
.L_x_75:
[----:B------:R-:W-:Y:S05]  /*3e20*/  BSYNC B1 ;  /* 0x0000000000017941 */ /* 0x000fea0003800000 */
.L_x_74:
[----:B-----5:R-:W-:Y:S01]  /*3e30*/  IMAD.U32 R14, R114, 0x10000, RZ ;  /* 0x00010000720e7824 */ /* 0x020fe200078e00ff */
[----:B------:R-:W-:Y:S01]  /*3e40*/  ISETP.GT.AND P2, PT, R4, 0x31, PT ;  /* 0x000000310400780c */ /* 0x000fe20003f44270 */
[----:B------:R-:W-:Y:S01]  /*3e50*/  @P0 IMAD.MOV.U32 R20, RZ, RZ, R104 ;  /* 0x000000ffff140224 */ /* 0x000fe200078e0068 */
[----:B------:R-:W-:Y:S01]  /*3e60*/  BSSY B1, `(.L_x_76) ;  /* 0x0000009000017945 */ /* 0x000fe20003800000 */
[----:B------:R-:W-:Y:S01]  /*3e70*/  FMUL R19, R14, R89 ;  /* 0x000000590e137220 */ /* 0x000fe20000400000 */
[----:B------:R-:W-:-:S03]  /*3e80*/  @P0 IMAD.MOV.U32 R21, RZ, RZ, R105 ;  /* 0x000000ffff150224 */ /* 0x000fc600078e0069 */
[----:B------:R-:W-:-:S05]  /*3e90*/  FFMA R19, R80, R88, R19 ;  /* 0x0000005850137223 */ /* 0x000fca0000000013 */
[----:B------:R-:W-:-:S05]  /*3ea0*/  F2FP.BF16.F32.PACK_AB R19, RZ, R19 ;  /* 0x00000013ff13723e */ /* 0x000fca00000010ff */
[----:B------:R0:W-:Y:S01]  /*3eb0*/  @P0 STG.E.U16 desc[UR36][R20.64+0x60], R19 ;  /* 0x0000601314000986 */ /* 0x0001e2000c101524 */
[----:B------:R-:W-:-:S13]  /*3ec0*/  ISETP.GT.AND P0, PT, R3, RZ, P2 ;  /* 0x000000ff0300720c */ /* 0x000fda0001704270 */
[----:B0-----:R-:W-:Y:S05]  /*3ed0*/  @!P0 BRA `(.L_x_77) ;  /* 0x0000000000048947 */ /* 0x001fea0003800000 */
[----:B------:R0:W5:Y:S02]  /*3ee0*/  LDG.E.LTC128B.U16 R114, desc[UR36][R6.64+0x62] ;  /* 0x0000622406727981 */ /* 0x000164000c1e1520 */
.L_x_77:
[----:B------:R-:W-:Y:S05]  /*3ef0*/  BSYNC B1 ;  /* 0x0000000000017941 */ /* 0x000fea0003800000 */
.L_x_76:
        /* <DEDUP_REMOVED lines=11> */
.L_x_79:
[----:B------:R-:W-:Y:S05]  /*3fb0*/  BSYNC B1 ;  /* 0x0000000000017941 */ /* 0x000fea0003800000 */
.L_x_78:
        /* <DEDUP_REMOVED lines=9> */
.L_x_81:
[----:B------:R-:W-:Y:S05]  /*4050*/  BSYNC B1 ;  /* 0x0000000000017941 */ /* 0x000fea0003800000 */
.L_x_80:
        /* <DEDUP_REMOVED lines=10> */
.L_x_83:
[----:B------:R-:W-:Y:S05]  /*4100*/  BSYNC B1 ;  /* 0x0000000000017941 */ /* 0x000fea0003800000 */
.L_x_82:
        /* <DEDUP_REMOVED lines=8> */
[----:B------:R-:W-:-:S05]  /*4190*/  IADD3 R20, P0, R15, R110, RZ ;  /* 0x0000006e0f147210 */ /* 0x000fca0007f1e0ff */
[----:B------:R-:W-:Y:S01]  /*41a0*/  IMAD.X R21, R5, 0x1, R111, P0 ;  /* 0x0000000105157824 */ /* 0x000fe200000e066f */
[----:B------:R-:W-:-:S05]  /*41b0*/  IADD3 R64, P0, R15, R110, RZ ;  /* 0x0000006e0f407210 */ /* 0x000fca0007f1e0ff */
[----:B------:R-:W-:Y:S01]  /*41c0*/  IMAD.X R65, R5, 0x1, R111, P0 ;  /* 0x0000000105417824 */ /* 0x000fe200000e066f */
[----:B------:R-:W-:-:S05]  /*41d0*/  IADD3 R14, P0, R15, R104, RZ ;  /* 0x000000680f0e7210 */ /* 0x000fca0007f1e0ff */
[----:B------:R-:W-:Y:S01]  /*41e0*/  IMAD.X R15, R5, 0x1, R105, P0 ;  /* 0x00000001050f7824 */ /* 0x000fe200000e0669 */
[----:B------:R-:W-:-:S04]  /*41f0*/  ISETP.GT.AND P0, PT, R4, 0x39, PT ;  /* 0x000000390400780c */ /* 0x000fc80003f04270 */
[----:B------:R-:W-:-:S13]  /*4200*/  ISETP.GT.AND P4, PT, R3, RZ, P0 ;  /* 0x000000ff0300720c */ /* 0x000fda0000784270 */
[----:B0-----:R-:W-:Y:S05]  /*4210*/  @!P4 BRA `(.L_x_85) ;  /* 0x000000000004c947 */ /* 0x001fea0003800000 */
[----:B------:R0:W5:Y:S02]  /*4220*/  LDG.E.LTC128B.U16 R114, desc[UR36][R6.64+0x72] ;  /* 0x0000722406727981 */ /* 0x000164000c1e1520 */
.L_x_85:
[----:B------:R-:W-:Y:S05]  /*4230*/  BSYNC B1 ;  /* 0x0000000000017941 */ /* 0x000fea0003800000 */
.L_x_84:
        /* <DEDUP_REMOVED lines=9> */
.L_x_87:
[----:B------:R-:W-:Y:S05]  /*42d0*/  BSYNC B1 ;  /* 0x0000000000017941 */ /* 0x000fea0003800000 */
.L_x_86:
        /* <DEDUP_REMOVED lines=9> */
.L_x_89:
[----:B------:R-:W-:Y:S05]  /*4370*/  BSYNC B1 ;  /* 0x0000000000017941 */ /* 0x000fea0003800000 */
.L_x_88:
[----:B-----5:R-:W-:-:S04]  /*4380*/  IMAD.U32 R4, R114, 0x10000, RZ ;  /* 0x0001000072047824 */ /* 0x020fc800078e00ff */
[----:B------:R-:W-:-:S04]  /*4390*/  FMUL R4, R4, R89 ;  /* 0x0000005904047220 */ /* 0x000fc80000400000 */
[----:B------:R-:W-:-:S05]  /*43a0*/  FFMA R4, R87, R88, R4 ;  /* 0x0000005857047223 */ /* 0x000fca0000000004 */
[----:B------:R-:W-:-:S04]  /*43b0*/  F2FP.BF16.F32.PACK_AB R4, RZ, R4 ;  /* 0x00000004ff04723e */ /* 0x000fc800000010ff */
[----:B-1-34-:R-:W-:-:S05]  /*43c0*/  PRMT R6, R4, 0x7610, R6 ;  /* 0x0000761004067816 */ /* 0x01afca0000000006 */
[----:B------:R1:W-:Y:S01]  /*43d0*/  @P4 STG.E.U16 desc[UR36][R58.64+0x72], R6 ;  /* 0x000072063a004986 */ /* 0x0003e2000c101524 */
[----:B------:R-:W-:-:S13]  /*43e0*/  ISETP.GT.AND P4, PT, R3, 0x80, P6 ;  /* 0x000000800300780c */ /* 0x000fda0003784270 */
[----:B------:R-:W3:Y:S01]  /*43f0*/  @P4 LDG.E.LTC128B.U16 R114, desc[UR36][R62.64] ;  /* 0x000000243e724981 */ /* 0x000ee2000c1e1520 */
[----:B------:R-:W-:Y:S01]  /*4400*/  BSSY B1, `(.L_x_90) ;  /* 0x000000a000017945 */ /* 0x000fe20003800000 */
[----:B---3--:R-:W-:-:S04]  /*4410*/  IMAD.U32 R4, R114, 0x10000, RZ ;  /* 0x0001000072047824 */ /* 0x008fc800078e00ff */
[----:B------:R-:W-:-:S04]  /*4420*/  FMUL R5, R4, R89 ;  /* 0x0000005904057220 */ /* 0x000fc80000400000 */
[----:B------:R-:W-:-:S05]  /*4430*/  FFMA R5, R24, R88, R5 ;  /* 0x0000005818057223 */ /* 0x000fca0000000005 */
[----:B------:R-:W-:-:S05]  /*4440*/  F2FP.BF16.F32.PACK_AB R5, RZ, R5 ;  /* 0x00000005ff05723e */ /* 0x000fca00000010ff */
[----:B------:R1:W-:Y:S01]  /*4450*/  @P4 STG.E.U16 desc[UR36][R14.64], R5 ;  /* 0x000000050e004986 */ /* 0x0003e2000c101524 */
[----:B------:R-:W-:-:S04]  /*4460*/  ISETP.NE.AND P4, PT, R117, RZ, PT ;  /* 0x000000ff7500720c */ /* 0x000fc80003f85270 */
[----:B------:R-:W-:-:S13]  /*4470*/  ISETP.GT.AND P4, PT, R3, 0x80, P4 ;  /* 0x000000800300780c */ /* 0x000fda0002784270 */
[----:B-1----:R-:W-:Y:S05]  /*4480*/  @!P4 BRA `(.L_x_91) ;  /* 0x000000000004c947 */ /* 0x002fea0003800000 */
[----:B------:R1:W5:Y:S02]  /*4490*/  LDG.E.LTC128B.U16 R114, desc[UR36][R60.64+0x2] ;  /* 0x000002243c727981 */ /* 0x000364000c1e1520 */
.L_x_91:
[----:B------:R-:W-:Y:S05]  /*44a0*/  BSYNC B1 ;  /* 0x0000000000017941 */ /* 0x000fea0003800000 */
.L_x_90:
[----:B-----5:R-:W-:Y:S01]  /*44b0*/  IMAD.U32 R4, R114, 0x10000, RZ ;  /* 0x0001000072047824 */ /* 0x020fe200078e00ff */
[----:B------:R-:W-:Y:S01]  /*44c0*/  ISETP.GT.AND P6, PT, R3, 0x88, P6 ;  /* 0x000000880300780c */ /* 0x000fe200037c4270 */
[----:B------:R-:W-:Y:S01]  /*44d0*/  @P4 IMAD.MOV.U32 R5, RZ, RZ, R15 ;  /* 0x000000ffff054224 */ /* 0x000fe200078e000f */
[----:B------:R-:W-:Y:S01]  /*44e0*/  BSSY B1, `(.L_x_92) ;  /* 0x0000009000017945 */ /* 0x000fe20003800000 */
[----:B------:R-:W-:-:S04]  /*44f0*/  FMUL R4, R4, R89 ;  /* 0x0000005904047220 */ /* 0x000fc80000400000 */
[----:B------:R-:W-:-:S05]  /*4500*/  FFMA R4, R25, R88, R4 ;  /* 0x0000005819047223 */ /* 0x000fca0000000004 */
[----:B------:R-:W-:-:S04]  /*4510*/  F2FP.BF16.F32.PACK_AB R4, RZ, R4 ;  /* 0x00000004ff04723e */ /* 0x000fc800000010ff */
[----:B------:R-:W-:Y:S01]  /*4520*/  PRMT R6, R4, 0x7610, R6 ;  /* 0x0000761004067816 */ /* 0x000fe20000000006 */
[----:B------:R-:W-:-:S05]  /*4530*/  @P4 IMAD.MOV.U32 R4, RZ, RZ, R14 ;  /* 0x000000ffff044224 */ /* 0x000fca00078e000e */
[----:B------:R3:W-:Y:S01]  /*4540*/  @P4 STG.E.U16 desc[UR36][R4.64+0x2], R6 ;  /* 0x0000020604004986 */ /* 0x0007e2000c101524 */
[----:B------:R-:W-:Y:S05]  /*4550*/  @!P6 BRA `(.L_x_93) ;  /* 0x000000000004e947 */ /* 0x000fea0003800000 */
[----:B------:R4:W5:Y:S02]  /*4560*/  LDG.E.LTC128B.U16 R114, desc[UR36][R8.64] ;  /* 0x0000002408727981 */ /* 0x000964000c1e1520 */
.L_x_93:
[----:B------:R-:W-:Y:S05]  /*4570*/  BSYNC B1 ;  /* 0x0000000000017941 */ /* 0x000fea0003800000 */
.L_x_92:
[----:B---3-5:R-:W-:Y:S01]  /*4580*/  IMAD.U32 R4, R114, 0x10000, RZ ;  /* 0x0001000072047824 */ /* 0x028fe200078e00ff */
[----:B------:R-:W-:Y:S01]  /*4590*/  ISETP.NE.AND P4, PT, R117, RZ, PT ;  /* 0x000000ff7500720c */ /* 0x000fe20003f85270 */
[----:B------:R-:W-:Y:S02]  /*45a0*/  BSSY B1, `(.L_x_94) ;  /* 0x0000008000017945 */ /* 0x000fe40003800000 */
[----:B------:R-:W-:Y:S01]  /*45b0*/  FMUL R5, R4, R89 ;  /* 0x0000005904057220 */ /* 0x000fe20000400000 */
[----:B------:R-:W-:-:S03]  /*45c0*/  ISETP.GT.AND P4, PT, R3, 0x88, P4 ;  /* 0x000000880300780c */ /* 0x000fc60002784270 */
[----:B------:R-:W-:-:S05]  /*45d0*/  FFMA R5, R26, R88, R5 ;  /* 0x000000581a057223 */ /* 0x000fca0000000005 */
[----:B------:R-:W-:-:S05]  /*45e0*/  F2FP.BF16.F32.PACK_AB R5, RZ, R5 ;  /* 0x00000005ff05723e */ /* 0x000fca00000010ff */
[----:B------:R3:W-:Y:S01]  /*45f0*/  @P6 STG.E.U16 desc[UR36][R20.64], R5 ;  /* 0x0000000514006986 */ /* 0x0007e2000c101524 */
[----:B------:R-:W-:Y:S05]  /*4600*/  @!P4 BRA `(.L_x_95) ;  /* 0x000000000004c947 */ /* 0x000fea0003800000 */
[----:B------:R0:W5:Y:S02]  /*4610*/  LDG.E.LTC128B.U16 R114, desc[UR36][R12.64+0x2] ;  /* 0x000002240c727981 */ /* 0x000164000c1e1520 */
.L_x_95:
[----:B------:R-:W-:Y:S05]  /*4620*/  BSYNC B1 ;  /* 0x0000000000017941 */ /* 0x000fea0003800000 */
.L_x_94:
[----:B-----5:R-:W-:Y:S01]  /*4630*/  IMAD.U32 R4, R114, 0x10000, RZ ;  /* 0x0001000072047824 */ /* 0x020fe200078e00ff */
[----:B------:R-:W-:Y:S01]  /*4640*/  ISETP.NE.AND P6, PT, R115, RZ, PT ;  /* 0x000000ff7300720c */ /* 0x000fe20003fc5270 */
[----:B------:R-:W-:Y:S02]  /*4650*/  BSSY B1, `(.L_x_96) ;  /* 0x0000008000017945 */ /* 0x000fe40003800000 */
[----:B------:R-:W-:-:S04]  /*4660*/  FMUL R4, R4, R89 ;  /* 0x0000005904047220 */ /* 0x000fc80000400000 */
[----:B------:R-:W-:-:S05]  /*4670*/  FFMA R4, R27, R88, R4 ;  /* 0x000000581b047223 */ /* 0x000fca0000000004 */
[----:B------:R-:W-:-:S05]  /*4680*/  F2FP.BF16.F32.PACK_AB R4, RZ, R4 ;  /* 0x00000004ff04723e */ /* 0x000fca00000010ff */
[----:B------:R0:W-:Y:S01]  /*4690*/  @P4 STG.E.U16 desc[UR36][R64.64+0x2], R4 ;  /* 0x0000020440004986 */ /* 0x0001e2000c101524 */
[----:B------:R-:W-:-:S13]  /*46a0*/  ISETP.GT.AND P4, PT, R3, 0x80, P6 ;  /* 0x000000800300780c */ /* 0x000fda0003784270 */
[----:B0-----:R-:W-:Y:S05]  /*46b0*/  @!P4 BRA `(.L_x_97) ;  /* 0x000000000004c947 */ /* 0x001fea0003800000 */
[----:B------:R0:W5:Y:S02]  /*46c0*/  LDG.E.LTC128B.U16 R114, desc[UR36][R60.64+0x10] ;  /* 0x000010243c727981 */ /* 0x000164000c1e1520 */
.L_x_97:
[----:B------:R-:W-:Y:S05]  /*46d0*/  BSYNC B1 ;  /* 0x0000000000017941 */ /* 0x000fea0003800000 */
.L_x_96:
[----:B-----5:R-:W-:Y:S01]  /*46e0*/  IMAD.U32 R4, R114, 0x10000, RZ ;  /* 0x0001000072047824 */ /* 0x020fe200078e00ff */
[----:B------:R-:W-:Y:S01]  /*46f0*/  ISETP.NE.AND P6, PT, R118, RZ, PT ;  /* 0x000000ff7600720c */ /* 0x000fe20003fc5270 */
[----:B------:R-:W-:Y:S02]  /*4700*/  BSSY B1, `(.L_x_98) ;  /* 0x000000b000017945 */ /* 0x000fe40003800000 */
[----:B---3--:R-:W-:Y:S01]  /*4710*/  FMUL R5, R4, R89 ;  /* 0x0000005904057220 */ /* 0x008fe20000400000 */
[----:B------:R-:W-:-:S03]  /*4720*/  @P4 IMAD.MOV.U32 R4, RZ, RZ, R14 ;  /* 0x000000ffff044224 */ /* 0x000fc600078e000e */
[----:B------:R-:W-:-:S05]  /*4730*/  FFMA R5, R28, R88, R5 ;  /* 0x000000581c057223 */ /* 0x000fca0000000005 */
[----:B------:R-:W-:-:S04]  /*4740*/  F2FP.BF16.F32.PACK_AB R5, RZ, R5 ;  /* 0x00000005ff05723e */ /* 0x000fc800000010ff */
[----:B------:R-:W-:Y:S01]  /*4750*/  PRMT R6, R5, 0x7610, R6 ;  /* 0x0000761005067816 */ /* 0x000fe20000000006 */
[----:B------:R-:W-:-:S05]  /*4760*/  @P4 IMAD.MOV.U32 R5, RZ, RZ, R15 ;  /* 0x000000ffff054224 */ /* 0x000fca00078e000f */
[----:B------:R3:W-:Y:S01]  /*4770*/  @P4 STG.E.U16 desc[UR36][R4.64+0x10], R6 ;  /* 0x0000100604004986 */ /* 0x0007e2000c101524 */
[----:B------:R-:W-:-:S13]  /*4780*/  ISETP.GT.AND P4, PT, R3, 0x80, P6 ;  /* 0x000000800300780c */ /* 0x000fda0003784270 */
[----:B---3--:R-:W-:Y:S05]  /*4790*/  @!P4 BRA `(.L_x_99) ;  /* 0x000000000004c947 */ /* 0x008fea0003800000 */
[----:B------:R3:W5:Y:S02]  /*47a0*/  LDG.E.LTC128B.U16 R114, desc[UR36][R60.64+0x12] ;  /* 0x000012243c727981 */ /* 0x000764000c1e1520 */
.L_x_99:
[----:B------:R-:W-:Y:S05]  /*47b0*/  BSYNC B1 ;  /* 0x0000000000017941 */ /* 0x000fea0003800000 */
.L_x_98:
[----:B-----5:R-:W-:Y:S01]  /*47c0*/  IMAD.U32 R4, R114, 0x10000, RZ ;  /* 0x0001000072047824 */ /* 0x020fe200078e00ff */
[----:B------:R-:W-:Y:S01]  /*47d0*/  BSSY B1, `(.L_x_100) ;  /* 0x000000c000017945 */ /* 0x000fe20003800000 */
[----:B------:R-:W-:Y:S02]  /*47e0*/  @P4 IMAD.MOV.U32 R5, RZ, RZ, R15 ;  /* 0x000000ffff054224 */ /* 0x000fe400078e000f */
[----:B------:R-:W-:-:S04]  /*47f0*/  FMUL R4, R4, R89 ;  /* 0x0000005904047220 */ /* 0x000fc80000400000 */
[----:B------:R-:W-:-:S05]  /*4800*/  FFMA R4, R29, R88, R4 ;  /* 0x000000581d047223 */ /* 0x000fca0000000004 */
[----:B------:R-:W-:-:S04]  /*4810*/  F2FP.BF16.F32.PACK_AB R4, RZ, R4 ;  /* 0x00000004ff04723e */ /* 0x000fc800000010ff */
[----:B------:R-:W-:Y:S01]  /*4820*/  PRMT R6, R4, 0x7610, R6 ;  /* 0x0000761004067816 */ /* 0x000fe20000000006 */
[----:B------:R-:W-:-:S05]  /*4830*/  @P4 IMAD.MOV.U32 R4, RZ, RZ, R14 ;  /* 0x000000ffff044224 */ /* 0x000fca00078e000e */
[----:B------:R0:W-:Y:S01]  /*4840*/  @P4 STG.E.U16 desc[UR36][R4.64+0x12], R6 ;  /* 0x0000120604004986 */ /* 0x0001e2000c101524 */
[----:B------:R-:W-:-:S04]  /*4850*/  ISETP.NE.AND P4, PT, R115, RZ, PT ;  /* 0x000000ff7300720c */ /* 0x000fc80003f85270 */
[----:B------:R-:W-:-:S13]  /*4860*/  ISETP.GT.AND P4, PT, R3, 0x88, P4 ;  /* 0x000000880300780c */ /* 0x000fda0002784270 */
[----:B0-----:R-:W-:Y:S05]  /*4870*/  @!P4 BRA `(.L_x_101) ;  /* 0x000000000004c947 */ /* 0x001fea0003800000 */
[----:B------:R0:W5:Y:S02]  /*4880*/  LDG.E.LTC128B.U16 R114, desc[UR36][R12.64+0x10] ;  /* 0x000010240c727981 */ /* 0x000164000c1e1520 */
.L_x_101:
[----:B------:R-:W-:Y:S05]  /*4890*/  BSYNC B1 ;  /* 0x0000000000017941 */ /* 0x000fea0003800000 */
.L_x_100:
        /* <DEDUP_REMOVED lines=9> */
.L_x_103:
[----:B------:R-:W-:Y:S05]  /*4930*/  BSYNC B1 ;  /* 0x0000000000017941 */ /* 0x000fea0003800000 */
.L_x_102:
[----:B-----5:R-:W-:Y:S01]  /*4940*/  IMAD.U32 R4, R114, 0x10000, RZ ;  /* 0x0001000072047824 */ /* 0x020fe200078e00ff */
[----:B------:R-:W-:Y:S01]  /*4950*/  ISETP.NE.AND P6, PT, R119, RZ, PT ;  /* 0x000000ff7700720c */ /* 0x000fe20003fc5270 */
        /* <DEDUP_REMOVED lines=8> */
[----:B------:R-:W-:-:S13]  /*49e0*/  ISETP.GT.AND P4, PT, R3, 0x80, P6 ;  /* 0x000000800300780c */ /* 0x000fda0003784270 */
[----:B0-----:R-:W-:Y:S05]  /*49f0*/  @!P4 BRA `(.L_x_105) ;  /* 0x000000000004c947 */ /* 0x001fea0003800000 */
[----:B------:R0:W5:Y:S02]  /*4a00*/  LDG.E.LTC128B.U16 R114, desc[UR36][R60.64+0x20] ;  /* 0x000020243c727981 */ /* 0x000164000c1e1520 */
.L_x_105:
[----:B------:R-:W-:Y:S05]  /*4a10*/  BSYNC B1 ;  /* 0x0000000000017941 */ /* 0x000fea0003800000 */
.L_x_104:
[----:B-----5:R-:W-:Y:S01]  /*4a20*/  IMAD.U32 R4, R114, 0x10000, RZ ;  /* 0x0001000072047824 */ /* 0x020fe200078e00ff */
[----:B------:R-:W-:Y:S01]  /*4a30*/  ISETP.NE.AND P6, PT, R101, RZ, PT ;  /* 0x000000ff6500720c */ /* 0x000fe20003fc5270 */
[----:B------:R-:W-:Y:S02]  /*4a40*/  BSSY B1, `(.L_x_106) ;  /* 0x000000b000017945 */ /* 0x000fe40003800000 */
[----:B------:R-:W-:Y:S01]  /*4a50*/  FMUL R5, R4, R89 ;  /* 0x0000005904057220 */ /* 0x000fe20000400000 */
[----:B------:R-:W-:-:S03]  /*4a60*/  @P4 IMAD.MOV.U32 R4, RZ, RZ, R14 ;  /* 0x000000ffff044224 */ /* 0x000fc600078e000e */
        /* <DEDUP_REMOVED lines=8> */
.L_x_107:
[----:B------:R-:W-:Y:S05]  /*4af0*/  BSYNC B1 ;  /* 0x0000000000017941 */ /* 0x000fea0003800000 */
.L_x_106:
        /* <DEDUP_REMOVED lines=13> */
.L_x_109:
[----:B------:R-:W-:Y:S05]  /*4bd0*/  BSYNC B1 ;  /* 0x0000000000017941 */ /* 0x000fea0003800000 */
.L_x_108:
[----:B-----5:R-:W-:Y:S01]  /*4be0*/  IMAD.U32 R4, R114, 0x10000, RZ ;  /* 0x0001000072047824 */ /* 0x020fe200078e00ff */
[----:B------:R-:W-:Y:S03]  /*4bf0*/  BSSY B1, `(.L_x_110) ;  /* 0x000000b000017945 */ /* 0x000fe60003800000 */
        /* <DEDUP_REMOVED lines=10> */
.L_x_111:
[----:B------:R-:W-:Y:S05]  /*4ca0*/  BSYNC B1 ;  /* 0x0000000000017941 */ /* 0x000fea0003800000 */
.L_x_110:
        /* <DEDUP_REMOVED lines=13> */
.L_x_113:
[----:B------:R-:W-:Y:S05]  /*4d80*/  BSYNC B1 ;  /* 0x0000000000017941 */ /* 0x000fea0003800000 */
.L_x_112:
        /* <DEDUP_REMOVED lines=13> */
.L_x_115:
[----:B------:R-:W-:Y:S05]  /*4e60*/  BSYNC B1 ;  /* 0x0000000000017941 */ /* 0x000fea0003800000 */
.L_x_114:
        /* <DEDUP_REMOVED lines=13> */
.L_x_117:
[----:B------:R-:W-:Y:S05]  /*4f40*/  BSYNC B1 ;  /* 0x0000000000017941 */ /* 0x000fea0003800000 */
.L_x_116:
        /* <DEDUP_REMOVED lines=12> */
.L_x_119:
[----:B------:R-:W-:Y:S05]  /*5010*/  BSYNC B1 ;  /* 0x0000000000017941 */ /* 0x000fea0003800000 */
.L_x_118:
        /* <DEDUP_REMOVED lines=13> */
.L_x_121:
[----:B------:R-:W-:Y:S05]  /*50f0*/  BSYNC B1 ;  /* 0x0000000000017941 */ /* 0x000fea0003800000 */
.L_x_120:
        /* <DEDUP_REMOVED lines=13> */
.L_x_123:
[----:B------:R-:W-:Y:S05]  /*51d0*/  BSYNC B1 ;  /* 0x0000000000017941 */ /* 0x000fea0003800000 */
.L_x_122:
        /* <DEDUP_REMOVED lines=13> */
.L_x_125:
[----:B------:R-:W-:Y:S05]  /*52b0*/  BSYNC B1 ;  /* 0x0000000000017941 */ /* 0x000fea0003800000 */
.L_x_124:
        /* <DEDUP_REMOVED lines=12> */
.L_x_127:
[----:B------:R-:W-:Y:S05]  /*5380*/  BSYNC B1 ;  /* 0x0000000000017941 */ /* 0x000fea0003800000 */
.L_x_126:
        /* <DEDUP_REMOVED lines=13> */
.L_x_129:
[----:B------:R-:W-:Y:S05]  /*5460*/  BSYNC B1 ;  /* 0x0000000000017941 */ /* 0x000fea0003800000 */
.L_x_128:
        /* <DEDUP_REMOVED lines=12> */
.L_x_131:
[----:B------:R-:W-:Y:S05]  /*5530*/  BSYNC B1 ;  /* 0x0000000000017941 */ /* 0x000fea0003800000 */
.L_x_130:
        /* <DEDUP_REMOVED lines=12> */
.L_x_133:
[----:B------:R-:W-:Y:S05]  /*5600*/  BSYNC B1 ;  /* 0x0000000000017941 */ /* 0x000fea0003800000 */
.L_x_132:
[----:B-----5:R-:W-:Y:S01]  /*5610*/  IMAD.U32 R4, R114, 0x10000, RZ ;  /* 0x0001000072047824 */ /* 0x020fe200078e00ff */
[----:B------:R-:W-:Y:S01]  /*5620*/  ISETP.GT.AND P5, PT, R3, 0x88, P5 ;  /* 0x000000880300780c */ /* 0x000fe20002fa4270 */
        /* <DEDUP_REMOVED lines=8> */
[----:B------:R-:W-:Y:S05]  /*56b0*/  @!P5 BRA `(.L_x_135) ;  /* 0x000000000004d947 */ /* 0x000fea0003800000 */
[----:B------:R0:W5:Y:S02]  /*56c0*/  LDG.E.LTC128B.U16 R114, desc[UR36][R12.64+0x52] ;  /* 0x000052240c727981 */ /* 0x000164000c1e1520 */
.L_x_135:
[----:B------:R-:W-:Y:S05]  /*56d0*/  BSYNC B1 ;  /* 0x0000000000017941 */ /* 0x000fea0003800000 */
.L_x_134:
[----:B0----5:R-:W-:Y:S01]  /*56e0*/  IMAD.U32 R4, R114, 0x10000, RZ ;  /* 0x0001000072047824 */ /* 0x021fe200078e00ff */
        /* <DEDUP_REMOVED lines=11> */
.L_x_137:
[----:B------:R-:W-:Y:S05]  /*57a0*/  BSYNC B1 ;  /* 0x0000000000017941 */ /* 0x000fea0003800000 */
.L_x_136:
[----:B0----5:R-:W-:Y:S01]  /*57b0*/  IMAD.U32 R4, R114, 0x10000, RZ ;  /* 0x0001000072047824 */ /* 0x021fe200078e00ff */
        /* <DEDUP_REMOVED lines=11> */
.L_x_139:
[----:B------:R-:W-:Y:S05]  /*5870*/  BSYNC B1 ;  /* 0x0000000000017941 */ /* 0x000fea0003800000 */
.L_x_138:
        /* <DEDUP_REMOVED lines=12> */
.L_x_141:
[----:B------:R-:W-:Y:S05]  /*5940*/  BSYNC B1 ;  /* 0x0000000000017941 */ /* 0x000fea0003800000 */
.L_x_140:
        /* <DEDUP_REMOVED lines=12> */
.L_x_143:
[----:B------:R-:W-:Y:S05]  /*5a10*/  BSYNC B1 ;  /* 0x0000000000017941 */ /* 0x000fea0003800000 */
.L_x_142:
        /* <DEDUP_REMOVED lines=12> */
.L_x_145:
[----:B------:R-:W-:Y:S05]  /*5ae0*/  BSYNC B1 ;  /* 0x0000000000017941 */ /* 0x000fea0003800000 */
.L_x_144:
        /* <DEDUP_REMOVED lines=12> */
.L_x_147:
[----:B------:R-:W-:Y:S05]  /*5bb0*/  BSYNC B1 ;  /* 0x0000000000017941 */ /* 0x000fea0003800000 */
.L_x_146:
        /* <DEDUP_REMOVED lines=9> */
.L_x_149:
[----:B------:R-:W-:Y:S05]  /*5c50*/  BSYNC B1 ;  /* 0x0000000000017941 */ /* 0x000fea0003800000 */
.L_x_148:
        /* <DEDUP_REMOVED lines=12> */
.L_x_151:
[----:B------:R-:W-:Y:S05]  /*5d20*/  BSYNC B1 ;  /* 0x0000000000017941 */ /* 0x000fea0003800000 */
.L_x_150:
[----:B------:R-:W-:Y:S05]  /*5d30*/  @!P0 BRA `(.L_x_152) ;  /* 0x0000001400848947 */ /* 0x000fea0003800000 */
[----:B-----5:R-:W-:-:S04]  /*5d40*/  IMAD.U32 R114, R114, 0x10000, RZ ;  /* 0x0001000072727824 */ /* 0x020fc800078e00ff */
[----:B------:R-:W-:-:S04]  /*5d50*/  FMUL R114, R114, R89 ;  /* 0x0000005972727220 */ /* 0x000fc80000400000 */
[----:B------:R-:W-:-:S05]  /*5d60*/  FFMA R114, R55, R88, R114 ;  /* 0x0000005837727223 */ /* 0x000fca0000000072 */
[----:B------:R-:W-:-:S05]  /*5d70*/  F2FP.BF16.F32.PACK_AB R114, RZ, R114 ;  /* 0x00000072ff72723e */ /* 0x000fca00000010ff */
[----:B------:R0:W-:Y:S01]  /*5d80*/  STG.E.U16 desc[UR36][R10.64+0x72], R114 ;  /* 0x000072720a007986 */ /* 0x0001e2000c101524 */
[----:B------:R-:W-:Y:S05]  /*5d90*/  BRA `(.L_x_152) ;  /* 0x00000014006c7947 */ /* 0x000fea0003800000 */
.L_x_29:
[----:B------:R-:W-:Y:S01]  /*5da0*/  ULDC.64 UR4, c[0x0][0x5c0] ;  /* 0x0001700000047ab9 */ /* 0x000fe20000000a00 */
[-C--:B------:R-:W-:Y:S01]  /*5db0*/  FMUL R56, R56, R88.reuse ;  /* 0x0000005838387220 */ /* 0x080fe20000400000 */
[----:B------:R-:W-:Y:S01]  /*5dc0*/  LEA R10, P1, R112, UR4, 0x1 ;  /* 0x00000004700a7c11 */ /* 0x000fe2000f8208ff */
[----:B------:R-:W-:Y:S01]  /*5dd0*/  IMAD.SHL.U32 R7, R94, 0x2, RZ ;  /* 0x000000025e077824 */ /* 0x000fe200078e00ff */
[----:B------:R-:W-:Y:S01]  /*5de0*/  ISETP.GT.AND P3, PT, R4, 0x1, PT ;  /* 0x000000010400780c */ /* 0x000fe20003f64270 */
[----:B------:R-:W-:Y:S01]  /*5df0*/  FMUL R57, R57, R88 ;  /* 0x0000005839397220 */ /* 0x000fe20000400000 */
[----:B------:R-:W-:Y:S01]  /*5e00*/  F2FP.BF16.F32.PACK_AB R56, RZ, R56 ;  /* 0x00000038ff38723e */ /* 0x000fe200000010ff */
[-C--:B------:R-:W-:Y:S01]  /*5e10*/  FMUL R58, R58, R88.reuse ;  /* 0x000000583a3a7220 */ /* 0x080fe20000400000 */
[----:B------:R-:W-:Y:S01]  /*5e20*/  LEA.HI.X R11, R112, UR5, R105, 0x1, P1 ;  /* 0x00000005700b7c11 */ /* 0x000fe200088f0c69 */
[-C--:B------:R-:W-:Y:S01]  /*5e30*/  FMUL R59, R59, R88.reuse ;  /* 0x000000583b3b7220 */ /* 0x080fe20000400000 */
[----:B------:R-:W-:Y:S01]  /*5e40*/  ISETP.GT.AND P1, PT, R3, RZ, P3 ;  /* 0x000000ff0300720c */ /* 0x000fe20001f24270 */
[----:B------:R-:W-:Y:S01]  /*5e50*/  IMAD.SHL.U32 R19, R95, 0x2, RZ ;  /* 0x000000025f137824 */ /* 0x000fe200078e00ff */
[----:B------:R-:W-:Y:S01]  /*5e60*/  ISETP.GT.AND P2, PT, R3, 0x8, P6 ;  /* 0x000000080300780c */ /* 0x000fe20003744270 */
[----:B------:R-:W-:Y:S01]  /*5e70*/  @P0 STG.E.U16 desc[UR36][R10.64], R56 ;  /* 0x000000380a000986 */ /* 0x000fe2000c101524 */
[----:B------:R-:W-:Y:S01]  /*5e80*/  SHF.L.U64.HI R5, R94, 0x1, R93 ;  /* 0x000000015e057819 */ /* 0x000fe2000001025d */
[----:B------:R-:W-:Y:S01]  /*5e90*/  FMUL R60, R60, R88 ;  /* 0x000000583c3c7220 */ /* 0x000fe20000400000 */
[----:B------:R-:W-:Y:S01]  /*5ea0*/  IADD3 R8, P0, R7, R10, RZ ;  /* 0x0000000a07087210 */ /* 0x000fe20007f1e0ff */
[-C--:B------:R-:W-:Y:S01]  /*5eb0*/  FMUL R61, R61, R88.reuse ;  /* 0x000000583d3d7220 */ /* 0x080fe20000400000 */
[----:B------:R-:W-:Y:S01]  /*5ec0*/  F2FP.BF16.F32.PACK_AB R57, RZ, R57 ;  /* 0x00000039ff39723e */ /* 0x000fe200000010ff */
[----:B------:R-:W-:Y:S01]  /*5ed0*/  FMUL R63, R63, R88 ;  /* 0x000000583f3f7220 */ /* 0x000fe20000400000 */
[----:B------:R-:W-:Y:S01]  /*5ee0*/  F2FP.BF16.F32.PACK_AB R58, RZ, R58 ;  /* 0x0000003aff3a723e */ /* 0x000fe200000010ff */
[----:B------:R-:W-:Y:S01]  /*5ef0*/  IMAD.X R9, R5, 0x1, R11, P0 ;  /* 0x0000000105097824 */ /* 0x000fe200000e060b */
[----:B------:R-:W-:Y:S01]  /*5f00*/  ISETP.GT.AND P0, PT, R3, 0x8, P3 ;  /* 0x000000080300780c */ /* 0x000fe20001f04270 */
[----:B------:R-:W-:Y:S01]  /*5f10*/  @P1 STG.E.U16 desc[UR36][R10.64+0x2], R57 ;  /* 0x000002390a001986 */ /* 0x000fe2000c101524 */
[----:B------:R-:W-:Y:S01]  /*5f20*/  F2FP.BF16.F32.PACK_AB R59, RZ, R59 ;  /* 0x0000003bff3b723e */ /* 0x000fe200000010ff */
[----:B------:R-:W-:Y:S01]  /*5f30*/  FMUL R62, R62, R88 ;  /* 0x000000583e3e7220 */ /* 0x000fe20000400000 */
[----:B------:R-:W-:Y:S01]  /*5f40*/  SHF.L.U64.HI R13, R95, 0x1, R92 ;  /* 0x000000015f0d7819 */ /* 0x000fe2000001025c */
[----:B------:R-:W-:Y:S01]  /*5f50*/  @P2 STG.E.U16 desc[UR36][R8.64], R58 ;  /* 0x0000003a08002986 */ /* 0x000fe2000c101524 */
[----:B------:R-:W-:Y:S01]  /*5f60*/  IADD3 R6, P1, P2, R19, R10, R7 ;  /* 0x0000000a13067210 */ /* 0x000fe20007a3e007 */
[-C--:B------:R-:W-:Y:S01]  /*5f70*/  FMUL R64, R64, R88.reuse ;  /* 0x0000005840407220 */ /* 0x080fe20000400000 */
[C---:B------:R-:W-:Y:S01]  /*5f80*/  ISETP.GT.AND P4, PT, R4.reuse, 0x8, PT ;  /* 0x000000080400780c */ /* 0x040fe20003f84270 */
[-C--:B------:R-:W-:Y:S01]  /*5f90*/  FMUL R65, R65, R88.reuse ;  /* 0x0000005841417220 */ /* 0x080fe20000400000 */
[----:B------:R-:W-:Y:S01]  /*5fa0*/  ISETP.GT.AND P3, PT, R4, 0x9, PT ;  /* 0x000000090400780c */ /* 0x000fe20003f64270 */
[-C--:B------:R-:W-:Y:S01]  /*5fb0*/  FMUL R66, R66, R88.reuse ;  /* 0x0000005842427220 */ /* 0x080fe20000400000 */
[----:B------:R-:W-:Y:S01]  /*5fc0*/  IADD3.X R7, R13, R11, R5, P1, P2 ;  /* 0x0000000b0d077210 */ /* 0x000fe20000fe4405 */
[----:B------:R-:W-:Y:S01]  /*5fd0*/  @P0 STG.E.U16 desc[UR36][R8.64+0x2], R59 ;  /* 0x0000023b08000986 */ /* 0x000fe2000c101524 */
[----:B------:R-:W-:Y:S01]  /*5fe0*/  ISETP.GT.AND P1, PT, R3, RZ, P4 ;  /* 0x000000ff0300720c */ /* 0x000fe20002724270 */
[-C--:B------:R-:W-:Y:S01]  /*5ff0*/  FMUL R67, R67, R88.reuse ;  /* 0x0000005843437220 */ /* 0x080fe20000400000 */
[----:B------:R-:W-:Y:S01]  /*6000*/  ISETP.GT.AND P0, PT, R3, RZ, P3 ;  /* 0x000000ff0300720c */ /* 0x000fe20001f04270 */
[----:B------:R-:W-:Y:S01]  /*6010*/  FMUL R68, R68, R88 ;  /* 0x0000005844447220 */ /* 0x000fe20000400000 */
[----:B------:R-:W-:Y:S01]  /*6020*/  F2FP.BF16.F32.PACK_AB R60, RZ, R60 ;  /* 0x0000003cff3c723e */ /* 0x000fe200000010ff */
[-C--:B------:R-:W-:Y:S01]  /*6030*/  FMUL R69, R69, R88.reuse ;  /* 0x0000005845457220 */ /* 0x080fe20000400000 */
[----:B------:R-:W-:Y:S01]  /*6040*/  F2FP.BF16.F32.PACK_AB R61, RZ, R61 ;  /* 0x0000003dff3d723e */ /* 0x000fe200000010ff */
[-C--:B------:R-:W-:Y:S01]  /*6050*/  FMUL R70, R70, R88.reuse ;  /* 0x0000005846467220 */ /* 0x080fe20000400000 */
[----:B------:R-:W-:Y:S01]  /*6060*/  F2FP.BF16.F32.PACK_AB R63, RZ, R63 ;  /* 0x0000003fff3f723e */ /* 0x000fe200000010ff */
[----:B------:R-:W-:Y:S01]  /*6070*/  FMUL R71, R71, R88 ;  /* 0x0000005847477220 */ /* 0x000fe20000400000 */
[----:B------:R-:W-:Y:S01]  /*6080*/  F2FP.BF16.F32.PACK_AB R62, RZ, R62 ;  /* 0x0000003eff3e723e */ /* 0x000fe200000010ff */
[----:B------:R-:W-:Y:S01]  /*6090*/  FMUL R72, R72, R88 ;  /* 0x0000005848487220 */ /* 0x000fe20000400000 */
[----:B------:R-:W-:Y:S01]  /*60a0*/  F2FP.BF16.F32.PACK_AB R64, RZ, R64 ;  /* 0x00000040ff40723e */ /* 0x000fe200000010ff */
[----:B------:R-:W-:Y:S01]  /*60b0*/  @P1 STG.E.U16 desc[UR36][R10.64+0x10], R60 ;  /* 0x0000103c0a001986 */ /* 0x000fe2000c101524 */
[----:B------:R-:W-:Y:S01]  /*60c0*/  ISETP.GT.AND P1, PT, R3, 0x8, P4 ;  /* 0x000000080300780c */ /* 0x000fe20002724270 */
[-C--:B------:R-:W-:Y:S01]  /*60d0*/  FMUL R73, R73, R88.reuse ;  /* 0x0000005849497220 */ /* 0x080fe20000400000 */
[----:B------:R-:W-:Y:S01]  /*60e0*/  ISETP.GT.AND P2, PT, R4, 0x11, PT ;  /* 0x000000110400780c */ /* 0x000fe20003f44270 */
[----:B------:R-:W-:Y:S01]  /*60f0*/  @P0 STG.E.U16 desc[UR36][R10.64+0x12], R61 ;  /* 0x0000123d0a000986 */ /* 0x000fe2000c101524 */
[----:B------:R-:W-:Y:S01]  /*6100*/  ISETP.GT.AND P0, PT, R3, 0x8, P3 ;  /* 0x000000080300780c */ /* 0x000fe20001f04270 */
[-C--:B------:R-:W-:Y:S01]  /*6110*/  FMUL R74, R74, R88.reuse ;  /* 0x000000584a4a7220 */ /* 0x080fe20000400000 */
[----:B------:R-:W-:Y:S01]  /*6120*/  ISETP.GT.AND P3, PT, R4, 0x10, PT ;  /* 0x000000100400780c */ /* 0x000fe20003f64270 */
[-C--:B------:R-:W-:Y:S01]  /*6130*/  FMUL R75, R75, R88.reuse ;  /* 0x000000584b4b7220 */ /* 0x080fe20000400000 */
[----:B------:R-:W-:Y:S01]  /*6140*/  F2FP.BF16.F32.PACK_AB R65, RZ, R65 ;  /* 0x00000041ff41723e */ /* 0x000fe200000010ff */
[----:B------:R-:W-:Y:S01]  /*6150*/  FMUL R76, R76, R88 ;  /* 0x000000584c4c7220 */ /* 0x000fe20000400000 */
[----:B------:R-:W-:Y:S01]  /*6160*/  F2FP.BF16.F32.PACK_AB R66, RZ, R66 ;  /* 0x00000042ff42723e */ /* 0x000fe200000010ff */
[----:B------:R-:W-:Y:S01]  /*6170*/  FMUL R77, R77, R88 ;  /* 0x000000584d4d7220 */ /* 0x000fe20000400000 */
[----:B------:R-:W-:Y:S01]  /*6180*/  F2FP.BF16.F32.PACK_AB R67, RZ, R67 ;  /* 0x00000043ff43723e */ /* 0x000fe200000010ff */
[----:B------:R-:W-:Y:S01]  /*6190*/  @P1 STG.E.U16 desc[UR36][R8.64+0x10], R62 ;  /* 0x0000103e08001986 */ /* 0x000fe2000c101524 */
[----:B------:R-:W-:Y:S01]  /*61a0*/  F2FP.BF16.F32.PACK_AB R68, RZ, R68 ;  /* 0x00000044ff44723e */ /* 0x000fe200000010ff */
[-C--:B------:R-:W-:Y:S01]  /*61b0*/  FMUL R78, R78, R88.reuse ;  /* 0x000000584e4e7220 */ /* 0x080fe20000400000 */
[----:B------:R-:W-:Y:S01]  /*61c0*/  ISETP.GT.AND P1, PT, R4, 0x19, PT ;  /* 0x000000190400780c */ /* 0x000fe20003f24270 */
[----:B------:R-:W-:Y:S01]  /*61d0*/  @P0 STG.E.U16 desc[UR36][R8.64+0x12], R63 ;  /* 0x0000123f08000986 */ /* 0x000fe2000c101524 */
[----:B------:R-:W-:Y:S01]  /*61e0*/  ISETP.GT.AND P0, PT, R3, RZ, P3 ;  /* 0x000000ff0300720c */ /* 0x000fe20001f04270 */
[-C--:B------:R-:W-:Y:S01]  /*61f0*/  FMUL R79, R79, R88.reuse ;  /* 0x000000584f4f7220 */ /* 0x080fe20000400000 */
[----:B------:R-:W-:Y:S01]  /*6200*/  F2FP.BF16.F32.PACK_AB R69, RZ, R69 ;  /* 0x00000045ff45723e */ /* 0x000fe200000010ff */
[----:B------:R-:W-:Y:S01]  /*6210*/  FMUL R80, R80, R88 ;  /* 0x0000005850507220 */ /* 0x000fe20000400000 */
[----:B------:R-:W-:Y:S01]  /*6220*/  F2FP.BF16.F32.PACK_AB R70, RZ, R70 ;  /* 0x00000046ff46723e */ /* 0x000fe200000010ff */
        /* <DEDUP_REMOVED lines=8> */
[----:B------:R-:W-:Y:S01]  /*62b0*/  @P0 STG.E.U16 desc[UR36][R10.64+0x20], R64 ;  /* 0x000020400a000986 */ /* 0x000fe2000c101524 */
[----:B------:R-:W-:Y:S01]  /*62c0*/  ISETP.GT.AND P0, PT, R3, RZ, P2 ;  /* 0x000000ff0300720c */ /* 0x000fe20001704270 */
[-C--:B------:R-:W-:Y:S01]  /*62d0*/  FMUL R85, R85, R88.reuse ;  /* 0x0000005855557220 */ /* 0x080fe20000400000 */
[----:B------:R-:W-:Y:S01]  /*62e0*/  F2FP.BF16.F32.PACK_AB R75, RZ, R75 ;  /* 0x0000004bff4b723e */ /* 0x000fe200000010ff */
[-C--:B------:R-:W-:Y:S01]  /*62f0*/  FMUL R86, R86, R88.reuse ;  /* 0x0000005856567220 */ /* 0x080fe20000400000 */
[----:B------:R-:W-:Y:S01]  /*6300*/  ISETP.GT.AND P5, PT, R4, 0x28, PT ;  /* 0x000000280400780c */ /* 0x000fe20003fa4270 */
[----:B------:R-:W-:Y:S01]  /*6310*/  FMUL R87, R87, R88 ;  /* 0x0000005857577220 */ /* 0x000fe20000400000 */
[----:B------:R-:W-:Y:S01]  /*6320*/  F2FP.BF16.F32.PACK_AB R76, RZ, R76 ;  /* 0x0000004cff4c723e */ /* 0x000fe200000010ff */
[-C--:B------:R-:W-:Y:S01]  /*6330*/  FMUL R24, R24, R88.reuse ;  /* 0x0000005818187220 */ /* 0x080fe20000400000 */
[----:B------:R-:W-:Y:S01]  /*6340*/  ISETP.GT.AND P4, PT, R4, 0x29, PT ;  /* 0x000000290400780c */ /* 0x000fe20003f84270 */
[-C--:B------:R-:W-:Y:S01]  /*6350*/  FMUL R25, R25, R88.reuse ;  /* 0x0000005819197220 */ /* 0x080fe20000400000 */
[----:B------:R-:W-:Y:S01]  /*6360*/  F2FP.BF16.F32.PACK_AB R77, RZ, R77 ;  /* 0x0000004dff4d723e */ /* 0x000fe200000010ff */
[----:B------:R-:W-:Y:S01]  /*6370*/  FMUL R26, R26, R88 ;  /* 0x000000581a1a7220 */ /* 0x000fe20000400000 */
[----:B------:R-:W-:Y:S01]  /*6380*/  F2FP.BF16.F32.PACK_AB R78, RZ, R78 ;  /* 0x0000004eff4e723e */ /* 0x000fe200000010ff */
[----:B------:R-:W-:Y:S01]  /*6390*/  @P0 STG.E.U16 desc[UR36][R10.64+0x22], R65 ;  /* 0x000022410a000986 */ /* 0x000fe2000c101524 */
[----:B------:R-:W-:Y:S01]  /*63a0*/  ISETP.GT.AND P0, PT, R3, 0x8, P3 ;  /* 0x000000080300780c */ /* 0x000fe20001f04270 */
[-C--:B------:R-:W-:Y:S01]  /*63b0*/  FMUL R27, R27, R88.reuse ;  /* 0x000000581b1b7220 */ /* 0x080fe20000400000 */
[----:B------:R-:W-:Y:S01]  /*63c0*/  F2FP.BF16.F32.PACK_AB R79, RZ, R79 ;  /* 0x0000004fff4f723e */ /* 0x000fe200000010ff */
[-C--:B------:R-:W-:Y:S01]  /*63d0*/  FMUL R28, R28, R88.reuse ;  /* 0x000000581c1c7220 */ /* 0x080fe20000400000 */
[----:B------:R-:W-:Y:S01]  /*63e0*/  ISETP.GT.AND P3, PT, R4, 0x30, PT ;  /* 0x000000300400780c */ /* 0x000fe20003f64270 */
        /* <DEDUP_REMOVED lines=8> */
[----:B------:R-:W-:Y:S01]  /*6470*/  @P0 STG.E.U16 desc[UR36][R8.64+0x20], R66 ;  /* 0x0000204208000986 */ /* 0x000fe2000c101524 */
[----:B------:R-:W-:Y:S01]  /*6480*/  ISETP.GT.AND P0, PT, R3, 0x8, P2 ;  /* 0x000000080300780c */ /* 0x000fe20001704270 */
[-C--:B------:R-:W-:Y:S01]  /*6490*/  FMUL R33, R33, R88.reuse ;  /* 0x0000005821217220 */ /* 0x080fe20000400000 */
[----:B------:R-:W-:Y:S01]  /*64a0*/  ISETP.GT.AND P2, PT, R4, 0x18, PT ;  /* 0x000000180400780c */ /* 0x000fe20003f44270 */
[----:B------:R-:W-:Y:S01]  /*64b0*/  FMUL R34, R34, R88 ;  /* 0x0000005822227220 */ /* 0x000fe20000400000 */
[----:B------:R-:W-:Y:S01]  /*64c0*/  F2FP.BF16.F32.PACK_AB R84, RZ, R84 ;  /* 0x00000054ff54723e */ /* 0x000fe200000010ff */
[-C--:B------:R-:W-:Y:S01]  /*64d0*/  FMUL R35, R35, R88.reuse ;  /* 0x0000005823237220 */ /* 0x080fe20000400000 */
[----:B------:R-:W-:Y:S01]  /*64e0*/  P2R R5, PR, RZ, 0x20 ;  /* 0x00000020ff057803 */ /* 0x000fe20000000000 */
[-C--:B------:R-:W-:Y:S01]  /*64f0*/  FMUL R36, R36, R88.reuse ;  /* 0x0000005824247220 */ /* 0x080fe20000400000 */
[----:B------:R-:W-:Y:S01]  /*6500*/  F2FP.BF16.F32.PACK_AB R85, RZ, R85 ;  /* 0x00000055ff55723e */ /* 0x000fe200000010ff */
[----:B------:R-:W-:Y:S01]  /*6510*/  FMUL R37, R37, R88 ;  /* 0x0000005825257220 */ /* 0x000fe20000400000 */
[----:B------:R-:W-:Y:S01]  /*6520*/  F2FP.BF16.F32.PACK_AB R86, RZ, R86 ;  /* 0x00000056ff56723e */ /* 0x000fe200000010ff */
[-C--:B------:R-:W-:Y:S01]  /*6530*/  FMUL R38, R38, R88.reuse ;  /* 0x0000005826267220 */ /* 0x080fe20000400000 */
[----:B------:R-:W-:Y:S01]  /*6540*/  F2FP.BF16.F32.PACK_AB R87, RZ, R87 ;  /* 0x00000057ff57723e */ /* 0x000fe200000010ff */
[----:B------:R-:W-:Y:S01]  /*6550*/  @P0 STG.E.U16 desc[UR36][R8.64+0x22], R67 ;  /* 0x0000224308000986 */ /* 0x000fe2000c101524 */
[----:B------:R-:W-:Y:S01]  /*6560*/  ISETP.GT.AND P0, PT, R3, RZ, P2 ;  /* 0x000000ff0300720c */ /* 0x000fe20001704270 */
        /* <DEDUP_REMOVED lines=36> */
[----:B------:R-:W-:Y:S01]  /*67b0*/  FMUL R55, R55, R88 ;  /* 0x0000005837377220 */ /* 0x000fe20000400000 */
[----:B------:R-:W-:-:S02]  /*67c0*/  F2FP.BF16.F32.PACK_AB R39, RZ, R39 ;  /* 0x00000027ff27723e */ /* 0x000fc400000010ff */
[----:B------:R-:W-:Y:S01]  /*67d0*/  F2FP.BF16.F32.PACK_AB R40, RZ, R40 ;  /* 0x00000028ff28723e */ /* 0x000fe200000010ff */
[----:B------:R-:W-:Y:S01]  /*67e0*/  @P0 STG.E.U16 desc[UR36][R8.64+0x30], R70 ;  /* 0x0000304608000986 */ /* 0x000fe2000c101524 */
[----:B------:R-:W-:Y:S02]  /*67f0*/  ISETP.GT.AND P0, PT, R3, 0x8, P1 ;  /* 0x000000080300780c */ /* 0x000fe40000f04270 */
[----:B------:R-:W-:Y:S02]  /*6800*/  ISETP.GT.AND P1, PT, R4, 0x21, PT ;  /* 0x000000210400780c */ /* 0x000fe40003f24270 */
[----:B------:R-:W-:Y:S02]  /*6810*/  F2FP.BF16.F32.PACK_AB R41, RZ, R41 ;  /* 0x00000029ff29723e */ /* 0x000fe400000010ff */
[----:B------:R-:W-:Y:S02]  /*6820*/  F2FP.BF16.F32.PACK_AB R42, RZ, R42 ;  /* 0x0000002aff2a723e */ /* 0x000fe400000010ff */
[----:B------:R-:W-:-:S02]  /*6830*/  F2FP.BF16.F32.PACK_AB R43, RZ, R43 ;  /* 0x0000002bff2b723e */ /* 0x000fc400000010ff */
[----:B------:R-:W-:Y:S02]  /*6840*/  F2FP.BF16.F32.PACK_AB R44, RZ, R44 ;  /* 0x0000002cff2c723e */ /* 0x000fe400000010ff */
[----:B------:R-:W-:Y:S01]  /*6850*/  F2FP.BF16.F32.PACK_AB R45, RZ, R45 ;  /* 0x0000002dff2d723e */ /* 0x000fe200000010ff */
[----:B------:R-:W-:Y:S01]  /*6860*/  @P0 STG.E.U16 desc[UR36][R8.64+0x32], R71 ;  /* 0x0000324708000986 */ /* 0x000fe2000c101524 */
[----:B------:R-:W-:Y:S02]  /*6870*/  ISETP.GT.AND P0, PT, R3, RZ, P2 ;  /* 0x000000ff0300720c */ /* 0x000fe40001704270 */
[----:B------:R-:W-:Y:S02]  /*6880*/  F2FP.BF16.F32.PACK_AB R46, RZ, R46 ;  /* 0x0000002eff2e723e */ /* 0x000fe400000010ff */
[----:B------:R-:W-:Y:S02]  /*6890*/  F2FP.BF16.F32.PACK_AB R47, RZ, R47 ;  /* 0x0000002fff2f723e */ /* 0x000fe400000010ff */
[----:B------:R-:W-:-:S02]  /*68a0*/  F2FP.BF16.F32.PACK_AB R48, RZ, R48 ;  /* 0x00000030ff30723e */ /* 0x000fc400000010ff */
[----:B------:R-:W-:Y:S02]  /*68b0*/  F2FP.BF16.F32.PACK_AB R49, RZ, R49 ;  /* 0x00000031ff31723e */ /* 0x000fe400000010ff */
[----:B------:R-:W-:Y:S02]  /*68c0*/  F2FP.BF16.F32.PACK_AB R50, RZ, R50 ;  /* 0x00000032ff32723e */ /* 0x000fe400000010ff */
[----:B------:R-:W-:Y:S01]  /*68d0*/  F2FP.BF16.F32.PACK_AB R51, RZ, R51 ;  /* 0x00000033ff33723e */ /* 0x000fe200000010ff */
[----:B------:R-:W-:Y:S01]  /*68e0*/  @P0 STG.E.U16 desc[UR36][R10.64+0x40], R72 ;  /* 0x000040480a000986 */ /* 0x000fe2000c101524 */
[----:B------:R-:W-:Y:S02]  /*68f0*/  ISETP.GT.AND P0, PT, R3, RZ, P1 ;  /* 0x000000ff0300720c */ /* 0x000fe40000f04270 */
[----:B------:R-:W-:Y:S02]  /*6900*/  F2FP.BF16.F32.PACK_AB R52, RZ, R52 ;  /* 0x00000034ff34723e */ /* 0x000fe400000010ff */
[----:B------:R-:W-:-:S02]  /*6910*/  F2FP.BF16.F32.PACK_AB R53, RZ, R53 ;  /* 0x00000035ff35723e */ /* 0x000fc400000010ff */
[----:B------:R-:W-:Y:S02]  /*6920*/  F2FP.BF16.F32.PACK_AB R54, RZ, R54 ;  /* 0x00000036ff36723e */ /* 0x000fe400000010ff */
[----:B------:R-:W-:-:S05]  /*6930*/  F2FP.BF16.F32.PACK_AB R55, RZ, R55 ;  /* 0x00000037ff37723e */ /* 0x000fca00000010ff */
[----:B------:R-:W-:Y:S01]  /*6940*/  @P0 STG.E.U16 desc[UR36][R10.64+0x42], R73 ;  /* 0x000042490a000986 */ /* 0x000fe2000c101524 */
[----:B------:R-:W-:Y:S02]  /*6950*/  ISETP.GT.AND P0, PT, R3, 0x8, P2 ;  /* 0x000000080300780c */ /* 0x000fe40001704270 */
[----:B------:R-:W-:-:S11]  /*6960*/  ISETP.GT.AND P2, PT, R4, 0x38, PT ;  /* 0x000000380400780c */ /* 0x000fd60003f44270 */
[----:B------:R-:W-:Y:S01]  /*6970*/  @P0 STG.E.U16 desc[UR36][R8.64+0x40], R74 ;  /* 0x0000404a08000986 */ /* 0x000fe2000c101524 */
[----:B------:R-:W-:-:S13]  /*6980*/  ISETP.GT.AND P0, PT, R3, 0x8, P1 ;  /* 0x000000080300780c */ /* 0x000fda0000f04270 */
[----:B------:R-:W-:Y:S01]  /*6990*/  @P0 STG.E.U16 desc[UR36][R8.64+0x42], R75 ;  /* 0x0000424b08000986 */ /* 0x000fe2000c101524 */
[----:B------:R-:W-:-:S13]  /*69a0*/  ISETP.GT.AND P0, PT, R3, RZ, P5 ;  /* 0x000000ff0300720c */ /* 0x000fda0002f04270 */
[----:B------:R-:W-:Y:S01]  /*69b0*/  @P0 STG.E.U16 desc[UR36][R10.64+0x50], R76 ;  /* 0x0000504c0a000986 */ /* 0x000fe2000c101524 */
[----:B------:R-:W-:-:S13]  /*69c0*/  ISETP.GT.AND P0, PT, R3, RZ, P4 ;  /* 0x000000ff0300720c */ /* 0x000fda0002704270 */
[----:B------:R-:W-:Y:S01]  /*69d0*/  @P0 STG.E.U16 desc[UR36][R10.64+0x52], R77 ;  /* 0x0000524d0a000986 */ /* 0x000fe2000c101524 */
[----:B------:R-:W-:-:S13]  /*69e0*/  ISETP.GT.AND P0, PT, R3, 0x8, P5 ;  /* 0x000000080300780c */ /* 0x000fda0002f04270 */
[----:B------:R-:W-:Y:S01]  /*69f0*/  @P0 STG.E.U16 desc[UR36][R8.64+0x50], R78 ;  /* 0x0000504e08000986 */ /* 0x000fe2000c101524 */
[----:B------:R-:W-:-:S13]  /*6a00*/  ISETP.GT.AND P0, PT, R3, 0x8, P4 ;  /* 0x000000080300780c */ /* 0x000fda0002704270 */
[----:B------:R-:W-:Y:S01]  /*6a10*/  @P0 STG.E.U16 desc[UR36][R8.64+0x52], R79 ;  /* 0x0000524f08000986 */ /* 0x000fe2000c101524 */
[----:B------:R-:W-:-:S13]  /*6a20*/  ISETP.GT.AND P0, PT, R3, RZ, P3 ;  /* 0x000000ff0300720c */ /* 0x000fda0001f04270 */
[----:B------:R-:W-:Y:S01]  /*6a30*/  @P0 STG.E.U16 desc[UR36][R10.64+0x60], R80 ;  /* 0x000060500a000986 */ /* 0x000fe2000c101524 */
[----:B------:R-:W-:-:S04]  /*6a40*/  ISETP.GT.AND P0, PT, R4, 0x31, PT ;  /* 0x000000310400780c */ /* 0x000fc80003f04270 */
[----:B------:R-:W-:-:S13]  /*6a50*/  ISETP.GT.AND P1, PT, R3, RZ, P0 ;  /* 0x000000ff0300720c */ /* 0x000fda0000724270 */
[----:B------:R-:W-:Y:S01]  /*6a60*/  @P1 STG.E.U16 desc[UR36][R10.64+0x62], R81 ;  /* 0x000062510a001986 */ /* 0x000fe2000c101524 */
[----:B------:R-:W-:-:S13]  /*6a70*/  ISETP.GT.AND P1, PT, R3, 0x8, P3 ;  /* 0x000000080300780c */ /* 0x000fda0001f24270 */
[----:B------:R-:W-:Y:S01]  /*6a80*/  @P1 STG.E.U16 desc[UR36][R8.64+0x60], R82 ;  /* 0x0000605208001986 */ /* 0x000fe2000c101524 */
[----:B------:R-:W-:-:S13]  /*6a90*/  ISETP.GT.AND P1, PT, R3, 0x8, P0 ;  /* 0x000000080300780c */ /* 0x000fda0000724270 */
[----:B------:R-:W-:Y:S01]  /*6aa0*/  @P1 STG.E.U16 desc[UR36][R8.64+0x62], R83 ;  /* 0x0000625308001986 */ /* 0x000fe2000c101524 */
[----:B------:R-:W-:-:S05]  /*6ab0*/  IADD3 R14, P1, R19, R8, RZ ;  /* 0x00000008130e7210 */ /* 0x000fca0007f3e0ff */
[----:B------:R-:W-:Y:S01]  /*6ac0*/  IMAD.X R15, R13, 0x1, R9, P1 ;  /* 0x000000010d0f7824 */ /* 0x000fe200008e0609 */
[----:B------:R-:W-:-:S13]  /*6ad0*/  ISETP.GT.AND P1, PT, R3, RZ, P2 ;  /* 0x000000ff0300720c */ /* 0x000fda0001724270 */
[----:B------:R-:W-:Y:S01]  /*6ae0*/  @P1 STG.E.U16 desc[UR36][R10.64+0x70], R84 ;  /* 0x000070540a001986 */ /* 0x000fe2000c101524 */
[----:B------:R-:W-:-:S05]  /*6af0*/  IADD3 R20, P1, R19, R8, RZ ;  /* 0x0000000813147210 */ /* 0x000fca0007f3e0ff */
[----:B------:R-:W-:Y:S01]  /*6b00*/  IMAD.X R21, R13, 0x1, R9, P1 ;  /* 0x000000010d157824 */ /* 0x000fe200008e0609 */
[----:B------:R-:W-:-:S05]  /*6b10*/  IADD3 R12, P1, R19, R10, RZ ;  /* 0x0000000a130c7210 */ /* 0x000fca0007f3e0ff */
[----:B------:R-:W-:Y:S01]  /*6b20*/  IMAD.X R13, R13, 0x1, R11, P1 ;  /* 0x000000010d0d7824 */ /* 0x000fe200008e060b */
[----:B------:R-:W-:-:S04]  /*6b30*/  ISETP.GT.AND P1, PT, R4, 0x39, PT ;  /* 0x000000390400780c */ /* 0x000fc80003f24270 */
[----:B------:R-:W-:-:S13]  /*6b40*/  ISETP.GT.AND P5, PT, R3, RZ, P1 ;  /* 0x000000ff0300720c */ /* 0x000fda0000fa4270 */
[----:B------:R-:W-:Y:S01]  /*6b50*/  @P5 STG.E.U16 desc[UR36][R10.64+0x72], R85 ;  /* 0x000072550a005986 */ /* 0x000fe2000c101524 */
[----:B------:R-:W-:-:S13]  /*6b60*/  ISETP.GT.AND P5, PT, R3, 0x8, P2 ;  /* 0x000000080300780c */ /* 0x000fda00017a4270 */
[----:B------:R-:W-:Y:S01]  /*6b70*/  @P5 STG.E.U16 desc[UR36][R8.64+0x70], R86 ;  /* 0x0000705608005986 */ /* 0x000fe2000c101524 */
[----:B------:R-:W-:-:S13]  /*6b80*/  ISETP.GT.AND P5, PT, R3, 0x8, P1 ;  /* 0x000000080300780c */ /* 0x000fda0000fa4270 */
[----:B------:R0:W-:Y:S01]  /*6b90*/  @P5 STG.E.U16 desc[UR36][R8.64+0x72], R87 ;  /* 0x0000725708005986 */ /* 0x0001e2000c101524 */
[C---:B------:R-:W-:Y:S02]  /*6ba0*/  ISETP.GT.AND P5, PT, R3.reuse, 0x80, P6 ;  /* 0x000000800300780c */ /* 0x040fe400037a4270 */
[----:B------:R-:W-:-:S11]  /*6bb0*/  ISETP.GT.AND P6, PT, R3, 0x88, P6 ;  /* 0x000000880300780c */ /* 0x000fd600037c4270 */
[----:B------:R-:W-:Y:S01]  /*6bc0*/  @P5 STG.E.U16 desc[UR36][R12.64], R24 ;  /* 0x000000180c005986 */ /* 0x000fe2000c101524 */
[----:B------:R-:W-:-:S04]  /*6bd0*/  ISETP.GT.AND P5, PT, R4, 0x1, PT ;  /* 0x000000010400780c */ /* 0x000fc80003fa4270 */
[----:B------:R-:W-:-:S13]  /*6be0*/  ISETP.GT.AND P5, PT, R3, 0x80, P5 ;  /* 0x000000800300780c */ /* 0x000fda0002fa4270 */
[----:B0-----:R-:W-:Y:S02]  /*6bf0*/  @P5 IMAD.MOV.U32 R8, RZ, RZ, R12 ;  /* 0x000000ffff085224 */ /* 0x001fe400078e000c */
[----:B------:R-:W-:-:S05]  /*6c00*/  @P5 IMAD.MOV.U32 R9, RZ, RZ, R13 ;  /* 0x000000ffff095224 */ /* 0x000fca00078e000d */
[----:B------:R0:W-:Y:S01]  /*6c10*/  @P5 STG.E.U16 desc[UR36][R8.64+0x2], R25 ;  /* 0x0000021908005986 */ /* 0x0001e2000c101524 */
[----:B------:R-:W-:-:S03]  /*6c20*/  ISETP.NE.AND P5, PT, R5, RZ, PT ;  /* 0x000000ff0500720c */ /* 0x000fc60003fa5270 */
[----:B------:R-:W-:Y:S01]  /*6c30*/  @P6 STG.E.U16 desc[UR36][R14.64], R26 ;  /* 0x0000001a0e006986 */ /* 0x000fe2000c101524 */
[----:B------:R-:W-:-:S04]  /*6c40*/  ISETP.GT.AND P6, PT, R4, 0x1, PT ;  /* 0x000000010400780c */ /* 0x000fc80003fc4270 */
[----:B------:R-:W-:-:S13]  /*6c50*/  ISETP.GT.AND P6, PT, R3, 0x88, P6 ;  /* 0x000000880300780c */ /* 0x000fda00037c4270 */
[----:B------:R-:W-:Y:S01]  /*6c60*/  @P6 STG.E.U16 desc[UR36][R20.64+0x2], R27 ;  /* 0x0000021b14006986 */ /* 0x000fe2000c101524 */
[----:B------:R-:W-:-:S04]  /*6c70*/  ISETP.GT.AND P6, PT, R4, 0x8, PT ;  /* 0x000000080400780c */ /* 0x000fc80003fc4270 */
[----:B------:R-:W-:-:S13]  /*6c80*/  ISETP.GT.AND P6, PT, R3, 0x80, P6 ;  /* 0x000000800300780c */ /* 0x000fda00037c4270 */
[----:B0-----:R-:W-:Y:S02]  /*6c90*/  @P6 IMAD.MOV.U32 R8, RZ, RZ, R12 ;  /* 0x000000ffff086224 */ /* 0x001fe400078e000c */
[----:B------:R-:W-:-:S05]  /*6ca0*/  @P6 IMAD.MOV.U32 R9, RZ, RZ, R13 ;  /* 0x000000ffff096224 */ /* 0x000fca00078e000d */
[----:B------:R0:W-:Y:S01]  /*6cb0*/  @P6 STG.E.U16 desc[UR36][R8.64+0x10], R28 ;  /* 0x0000101c08006986 */ /* 0x0001e2000c101524 */
[----:B------:R-:W-:-:S04]  /*6cc0*/  ISETP.GT.AND P6, PT, R4, 0x9, PT ;  /* 0x000000090400780c */ /* 0x000fc80003fc4270 */
[----:B------:R-:W-:-:S13]  /*6cd0*/  ISETP.GT.AND P6, PT, R3, 0x80, P6 ;  /* 0x000000800300780c */ /* 0x000fda00037c4270 */
[----:B0-----:R-:W-:Y:S02]  /*6ce0*/  @P6 IMAD.MOV.U32 R8, RZ, RZ, R12 ;  /* 0x000000ffff086224 */ /* 0x001fe400078e000c */
[----:B------:R-:W-:-:S05]  /*6cf0*/  @P6 IMAD.MOV.U32 R9, RZ, RZ, R13 ;  /* 0x000000ffff096224 */ /* 0x000fca00078e000d */
[----:B------:R0:W-:Y:S01]  /*6d00*/  @P6 STG.E.U16 desc[UR36][R8.64+0x12], R29 ;  /* 0x0000121d08006986 */ /* 0x0001e2000c101524 */
[----:B------:R-:W-:-:S04]  /*6d10*/  ISETP.GT.AND P6, PT, R4, 0x8, PT ;  /* 0x000000080400780c */ /* 0x000fc80003fc4270 */
[----:B------:R-:W-:-:S13]  /*6d20*/  ISETP.GT.AND P6, PT, R3, 0x88, P6 ;  /* 0x000000880300780c */ /* 0x000fda00037c4270 */
        /* <DEDUP_REMOVED lines=45> */
[----:B------:R-:W-:Y:S01]  /*7000*/  @P6 STG.E.U16 desc[UR36][R8.64+0x42], R41 ;  /* 0x0000422908006986 */ /* 0x000fe2000c101524 */
[----:B------:R-:W-:-:S04]  /*7010*/  ISETP.GT.AND P6, PT, R4, 0x20, PT ;  /* 0x000000200400780c */ /* 0x000fc80003fc4270 */
[----:B------:R-:W-:-:S13]  /*7020*/  ISETP.GT.AND P6, PT, R3, 0x88, P6 ;  /* 0x000000880300780c */ /* 0x000fda00037c4270 */
[----:B------:R-:W-:Y:S01]  /*7030*/  @P6 STG.E.U16 desc[UR36][R6.64+0x40], R42 ;  /* 0x0000402a06006986 */ /* 0x000fe2000c101524 */
[----:B------:R-:W-:-:S04]  /*7040*/  ISETP.GT.AND P6, PT, R4, 0x21, PT ;  /* 0x000000210400780c */ /* 0x000fc80003fc4270 */
[----:B------:R-:W-:-:S13]  /*7050*/  ISETP.GT.AND P6, PT, R3, 0x88, P6 ;  /* 0x000000880300780c */ /* 0x000fda00037c4270 */
[----:B------:R-:W-:Y:S02]  /*7060*/  @P6 IMAD.MOV.U32 R4, RZ, RZ, R6 ;  /* 0x000000ffff046224 */ /* 0x000fe400078e0006 */
[----:B------:R-:W-:-:S05]  /*7070*/  @P6 IMAD.MOV.U32 R5, RZ, RZ, R7 ;  /* 0x000000ffff056224 */ /* 0x000fca00078e0007 */
[----:B------:R0:W-:Y:S01]  /*7080*/  @P6 STG.E.U16 desc[UR36][R4.64+0x42], R43 ;  /* 0x0000422b04006986 */ /* 0x0001e2000c101524 */
[C---:B------:R-:W-:Y:S02]  /*7090*/  ISETP.GT.AND P6, PT, R3.reuse, 0x80, P5 ;  /* 0x000000800300780c */ /* 0x040fe40002fc4270 */
[----:B------:R-:W-:-:S11]  /*70a0*/  ISETP.GT.AND P5, PT, R3, 0x88, P5 ;  /* 0x000000880300780c */ /* 0x000fd60002fa4270 */
[----:B0-----:R-:W-:Y:S02]  /*70b0*/  @P6 IMAD.MOV.U32 R4, RZ, RZ, R12 ;  /* 0x000000ffff046224 */ /* 0x001fe400078e000c */
[----:B------:R-:W-:-:S05]  /*70c0*/  @P6 IMAD.MOV.U32 R5, RZ, RZ, R13 ;  /* 0x000000ffff056224 */ /* 0x000fca00078e000d */
[----:B------:R0:W-:Y:S01]  /*70d0*/  @P6 STG.E.U16 desc[UR36][R4.64+0x50], R44 ;  /* 0x0000502c04006986 */ /* 0x0001e2000c101524 */
[C---:B------:R-:W-:Y:S02]  /*70e0*/  ISETP.GT.AND P6, PT, R3.reuse, 0x80, P4 ;  /* 0x000000800300780c */ /* 0x040fe400027c4270 */
[----:B------:R-:W-:-:S11]  /*70f0*/  ISETP.GT.AND P4, PT, R3, 0x88, P4 ;  /* 0x000000880300780c */ /* 0x000fd60002784270 */
[----:B0-----:R-:W-:Y:S02]  /*7100*/  @P6 IMAD.MOV.U32 R4, RZ, RZ, R12 ;  /* 0x000000ffff046224 */ /* 0x001fe400078e000c */
[----:B------:R-:W-:-:S05]  /*7110*/  @P6 IMAD.MOV.U32 R5, RZ, RZ, R13 ;  /* 0x000000ffff056224 */ /* 0x000fca00078e000d */
[----:B------:R0:W-:Y:S02]  /*7120*/  @P6 STG.E.U16 desc[UR36][R4.64+0x52], R45 ;  /* 0x0000522d04006986 */ /* 0x0001e4000c101524 */
[----:B0-----:R-:W-:Y:S02]  /*7130*/  @P5 IMAD.MOV.U32 R4, RZ, RZ, R6 ;  /* 0x000000ffff045224 */ /* 0x001fe400078e0006 */
[----:B------:R-:W-:-:S05]  /*7140*/  @P5 IMAD.MOV.U32 R5, RZ, RZ, R7 ;  /* 0x000000ffff055224 */ /* 0x000fca00078e0007 */
[----:B------:R0:W-:Y:S01]  /*7150*/  @P5 STG.E.U16 desc[UR36][R4.64+0x50], R46 ;  /* 0x0000502e04005986 */ /* 0x0001e2000c101524 */
[C---:B------:R-:W-:Y:S02]  /*7160*/  ISETP.GT.AND P5, PT, R3.reuse, 0x80, P3 ;  /* 0x000000800300780c */ /* 0x040fe40001fa4270 */
[----:B------:R-:W-:Y:S01]  /*7170*/  ISETP.GT.AND P3, PT, R3, 0x88, P3 ;  /* 0x000000880300780c */ /* 0x000fe20001f64270 */
        /* <DEDUP_REMOVED lines=17> */
[----:B------:R0:W-:Y:S02]  /*7290*/  @P3 STG.E.U16 desc[UR36][R4.64+0x60], R50 ;  /* 0x0000603204003986 */ /* 0x0001e4000c101524 */
[----:B0-----:R-:W-:Y:S02]  /*72a0*/  @P0 IMAD.MOV.U32 R4, RZ, RZ, R6 ;  /* 0x000000ffff040224 */ /* 0x001fe400078e0006 */
[----:B------:R-:W-:-:S05]  /*72b0*/  @P0 IMAD.MOV.U32 R5, RZ, RZ, R7 ;  /* 0x000000ffff050224 */ /* 0x000fca00078e0007 */
[----:B------:R0:W-:Y:S02]  /*72c0*/  @P0 STG.E.U16 desc[UR36][R4.64+0x62], R51 ;  /* 0x0000623304000986 */ /* 0x0001e4000c101524 */
[----:B0-----:R-:W-:Y:S02]  /*72d0*/  @P5 IMAD.MOV.U32 R4, RZ, RZ, R12 ;  /* 0x000000ffff045224 */ /* 0x001fe400078e000c */
[----:B------:R-:W-:-:S05]  /*72e0*/  @P5 IMAD.MOV.U32 R5, RZ, RZ, R13 ;  /* 0x000000ffff055224 */ /* 0x000fca00078e000d */
[----:B------:R0:W-:Y:S04]  /*72f0*/  @P5 STG.E.U16 desc[UR36][R4.64+0x70], R52 ;  /* 0x0000703404005986 */ /* 0x0001e8000c101524 */
[----:B------:R1:W-:Y:S01]  /*7300*/  @P4 STG.E.U16 desc[UR36][R12.64+0x72], R53 ;  /* 0x000072350c004986 */ /* 0x0003e2000c101524 */
[----:B0-----:R-:W-:Y:S02]  /*7310*/  @P2 IMAD.MOV.U32 R4, RZ, RZ, R6 ;  /* 0x000000ffff042224 */ /* 0x001fe400078e0006 */
[----:B------:R-:W-:-:S05]  /*7320*/  @P2 IMAD.MOV.U32 R5, RZ, RZ, R7 ;  /* 0x000000ffff052224 */ /* 0x000fca00078e0007 */
[----:B------:R1:W-:Y:S04]  /*7330*/  @P2 STG.E.U16 desc[UR36][R4.64+0x70], R54 ;  /* 0x0000703604002986 */ /* 0x0003e8000c101524 */
[----:B------:R1:W-:Y:S02]  /*7340*/  @P1 STG.E.U16 desc[UR36][R6.64+0x72], R55 ;  /* 0x0000723706001986 */ /* 0x0003e4000c101524 */
.L_x_152:
[----:B------:R-:W-:Y:S05]  /*7350*/  BSYNC B0 ;  /* 0x0000000000007941 */ /* 0x000fea0003800000 */
.L_x_28:
[----:B------:R-:W-:Y:S01]  /*7360*/  IADD3 R16, P0, R16, UR38, RZ ;  /* 0x0000002610107c10 */ /* 0x000fe2000ff1e0ff */
[----:B------:R-:W-:Y:S01]  /*7370*/  ULDC.64 UR4, c[0x0][0x650] ;  /* 0x0001940000047ab9 */ /* 0x000fe20000000a00 */
[----:B------:R-:W-:Y:S01]  /*7380*/  PRMT R3, RZ, 0x7610, R3 ;  /* 0x00007610ff037816 */ /* 0x000fe20000000003 */
[----:B------:R-:W-:Y:S01]  /*7390*/  IMAD.MOV.U32 R101, RZ, RZ, -0x1 ;  /* 0xffffffffff657424 */ /* 0x000fe200078e00ff */
[----:B------:R-:W-:Y:S01]  /*73a0*/  IADD3.X R17, R17, UR41, RZ, P0, !PT ;  /* 0x0000002911117c10 */ /* 0x000fe200087fe4ff */
[----:B------:R-:W-:Y:S01]  /*73b0*/  IMAD.MOV.U32 R19, RZ, RZ, -0x1 ;  /* 0xffffffffff137424 */ /* 0x000fe200078e00ff */
[----:B------:R-:W-:-:S04]  /*73c0*/  ISETP.GE.U32.AND P0, PT, R16, UR4, PT ;  /* 0x0000000410007c0c */ /* 0x000fc8000bf06070 */
[----:B------:R-:W-:-:S13]  /*73d0*/  ISETP.GE.U32.AND.EX P0, PT, R17, UR5, PT, P0 ;  /* 0x0000000511007c0c */ /* 0x000fda000bf06100 */
[----:B------:R-:W-:Y:S05]  /*73e0*/  @P0 BRA `(.L_x_153) ;  /* 0x00000004004c0947 */ /* 0x000fea0003800000 */
[----:B0-----:R-:W0:Y:S01]  /*73f0*/  LDC.64 R10, c[0x0][0x628] ;  /* 0x00018a00ff0a7b82 */ /* 0x001e220000000a00 */
[----:B-1----:R-:W1:Y:S01]  /*7400*/  S2R R12, SR_CTAID.X ;  /* 0x00000000000c7919 */ /* 0x002e620000002500 */
[----:B----4-:R-:W-:Y:S02]  /*7410*/  IMAD.MOV.U32 R8, RZ, RZ, R16 ;  /* 0x000000ffff087224 */ /* 0x010fe400078e0010 */
[----:B------:R-:W-:Y:S01]  /*7420*/  IMAD.MOV.U32 R9, RZ, RZ, R17 ;  /* 0x000000ffff097224 */ /* 0x000fe200078e0011 */
[----:B------:R-:W4:Y:S03]  /*7430*/  S2R R20, SR_CTAID.Y ;  /* 0x0000000000147919 */ /* 0x000f260000002600 */
[----:B------:R-:W1:Y:S08]  /*7440*/  LDC R0, c[0x0][0x630] ;  /* 0x00018c00ff007b82 */ /* 0x000e700000000800 */
[----:B------:R-:W1:Y:S01]  /*7450*/  LDC.64 R14, c[0x0][0x620] ;  /* 0x00018800ff0e7b82 */ /* 0x000e620000000a00 */
[----:B0-----:R-:W-:-:S04]  /*7460*/  ISETP.NE.U32.AND P0, PT, R10, RZ, PT ;  /* 0x000000ff0a00720c */ /* 0x001fc80003f05070 */
[----:B------:R-:W-:-:S13]  /*7470*/  ISETP.NE.AND.EX P0, PT, R11, RZ, PT, P0 ;  /* 0x000000ff0b00720c */ /* 0x000fda0003f05300 */
[----:B-1--4-:R-:W-:Y:S05]  /*7480*/  @!P0 BRA `(.L_x_154) ;  /* 0x0000000000288947 */ /* 0x012fea0003800000 */
        /* <DEDUP_REMOVED lines=10> */
.L_x_154:
[-CC-:B------:R-:W-:Y:S01]  /*7530*/  SHF.R.U64 R19, R8, R0.reuse, R9.reuse ;  /* 0x0000000008137219 */ /* 0x180fe20000001209 */
[----:B------:R-:W0:Y:S01]  /*7540*/  LDC.64 R26, c[0x0][0x640] ;  /* 0x00019000ff1a7b82 */ /* 0x000e220000000a00 */
[----:B------:R-:W-:Y:S01]  /*7550*/  SHF.R.U32.HI R0, RZ, R0, R9 ;  /* 0x00000000ff007219 */ /* 0x000fe20000011609 */
[----:B------:R-:W-:Y:S01]  /*7560*/  ULDC UR4, c[0x0][0x150] ;  /* 0x0000540000047ab9 */ /* 0x000fe20000000800 */
[----:B------:R-:W-:Y:S02]  /*7570*/  IADD3 R3, P0, RZ, -R19, RZ ;  /* 0x80000013ff037210 */ /* 0x000fe40007f1e0ff */
[----:B------:R-:W-:-:S03]  /*7580*/  I2FP.F32.U32 R7, R12 ;  /* 0x0000000c00077245 */ /* 0x000fc60000201000 */
[----:B------:R-:W1:Y:S01]  /*7590*/  LDC R6, c[0x0][0x618] ;  /* 0x00018600ff067b82 */ /* 0x000e620000000800 */
[----:B------:R-:W-:Y:S02]  /*75a0*/  IMAD.X R5, RZ, RZ, ~R0, P0 ;  /* 0x000000ffff057224 */ /* 0x000fe400000e0e00 */
[----:B------:R-:W-:Y:S01]  /*75b0*/  FMUL R7, R7, UR4 ;  /* 0x0000000407077c20 */ /* 0x000fe20008400000 */
[----:B------:R-:W-:Y:S01]  /*75c0*/  ULDC UR4, c[0x0][0x154] ;  /* 0x0000550000047ab9 */ /* 0x000fe20000000800 */
[-C--:B------:R-:W-:Y:S02]  /*75d0*/  IMAD R0, R5, R14.reuse, RZ ;  /* 0x0000000e05007224 */ /* 0x080fe400078e02ff */
[C---:B------:R-:W-:Y:S01]  /*75e0*/  IMAD.WIDE.U32 R4, R3.reuse, R14, R16 ;  /* 0x0000000e03047225 */ /* 0x040fe200078e0010 */
[----:B------:R-:W4:Y:S01]  /*75f0*/  LDC R11, c[0x0][0x608] ;  /* 0x00018200ff0b7b82 */ /* 0x000f220000000800 */
[----:B------:R-:W2:Y:S02]  /*7600*/  F2I.U32.TRUNC.NTZ R7, R7 ;  /* 0x0000000700077305 */ /* 0x000ea4000020f000 */
[----:B------:R-:W-:-:S04]  /*7610*/  IMAD R3, R3, R15, R0 ;  /* 0x0000000f03037224 */ /* 0x000fc800078e0200 */
[----:B------:R-:W-:Y:S01]  /*7620*/  IMAD.IADD R3, R5, 0x1, R3 ;  /* 0x0000000105037824 */ /* 0x000fe200078e0203 */
[----:B------:R-:W3:Y:S01]  /*7630*/  LDC R8, c[0x0][0x658] ;  /* 0x00019600ff087b82 */ /* 0x000ee20000000800 */
[----:B------:R-:W-:Y:S02]  /*7640*/  I2FP.F32.U32 R5, R20 ;  /* 0x0000001400057245 */ /* 0x000fe40000201000 */
[----:B0-----:R-:W-:-:S04]  /*7650*/  ISETP.NE.U32.AND P0, PT, R26, RZ, PT ;  /* 0x000000ff1a00720c */ /* 0x001fc80003f05070 */
[----:B------:R-:W-:Y:S01]  /*7660*/  ISETP.NE.AND.EX P0, PT, R27, RZ, PT, P0 ;  /* 0x000000ff1b00720c */ /* 0x000fe20003f05300 */
[----:B------:R-:W0:Y:S01]  /*7670*/  LDC R9, c[0x0][0x144] ;  /* 0x00005100ff097b82 */ /* 0x000e220000000800 */
[-C--:B-1----:R-:W-:Y:S01]  /*7680*/  SHF.R.U32.HI R0, RZ, R6.reuse, R3 ;  /* 0x00000006ff007219 */ /* 0x082fe20000011603 */
[----:B--2---:R-:W-:Y:S01]  /*7690*/  IMAD.MOV R7, RZ, RZ, -R7 ;  /* 0x000000ffff077224 */ /* 0x004fe200078e0a07 */
[----:B------:R-:W-:Y:S01]  /*76a0*/  SHF.R.U64 R13, R4, R6, R3 ;  /* 0x00000006040d7219 */ /* 0x000fe20000001203 */
[----:B------:R-:W-:-:S04]  /*76b0*/  FMUL R6, R5, UR4 ;  /* 0x0000000405067c20 */ /* 0x000fc80008400000 */
[----:B------:R-:W1:Y:S01]  /*76c0*/  LDC R21, c[0x0][0x148] ;  /* 0x00005200ff157b82 */ /* 0x000e620000000800 */
[-CC-:B----4-:R-:W-:Y:S02]  /*76d0*/  SHF.R.U64 R10, R13, R11.reuse, R0.reuse ;  /* 0x0000000b0d0a7219 */ /* 0x190fe40000001200 */
[----:B------:R-:W-:Y:S02]  /*76e0*/  SHF.R.U32.HI R3, RZ, R11, R0 ;  /* 0x0000000bff037219 */ /* 0x000fe40000011600 */
[----:B------:R2:W4:Y:S03]  /*76f0*/  F2I.U32.TRUNC.NTZ R0, R6 ;  /* 0x0000000600007305 */ /* 0x000526000020f000 */
[----:B------:R-:W1:Y:S01]  /*7700*/  LDC R14, c[0x0][0x648] ;  /* 0x00019200ff0e7b82 */ /* 0x000e620000000800 */
[-CC-:B---3--:R-:W-:Y:S02]  /*7710*/  SHF.R.U64 R15, R10, R8.reuse, R3.reuse ;  /* 0x000000080a0f7219 */ /* 0x188fe40000001203 */
[----:B------:R-:W-:-:S03]  /*7720*/  SHF.R.U32.HI R5, RZ, R8, R3 ;  /* 0x00000008ff057219 */ /* 0x000fc60000011603 */
[----:B------:R-:W-:Y:S02]  /*7730*/  IMAD.MOV.U32 R4, RZ, RZ, R15 ;  /* 0x000000ffff047224 */ /* 0x000fe400078e000f */
[----:B------:R-:W3:Y:S01]  /*7740*/  LDC R24, c[0x0][0x638] ;  /* 0x00018e00ff187b82 */ /* 0x000ee20000000800 */
[----:B0-----:R-:W-:-:S07]  /*7750*/  IMAD R25, R9, R7, R12 ;  /* 0x0000000709197224 */ /* 0x001fce00078e020c */
[----:B------:R-:W0:Y:S08]  /*7760*/  LDC R28, c[0x0][0x610] ;  /* 0x00018400ff1c7b82 */ /* 0x000e300000000800 */
[----:B------:R-:W0:Y:S01]  /*7770*/  LDC R29, c[0x0][0x600] ;  /* 0x00018000ff1d7b82 */ /* 0x000e220000000800 */
[----:B--2-4-:R-:W-:Y:S05]  /*7780*/  @!P0 BRA `(.L_x_155) ;  /* 0x0000000000288947 */ /* 0x014fea0003800000 */
[----:B------:R-:W2:Y:S02]  /*7790*/  LDC R4, c[0x0][0x64c] ;  /* 0x00019300ff047b82 */ /* 0x000ea40000000800 */
[----:B--2---:R-:W-:-:S05]  /*77a0*/  IADD3 R3, P0, R15, R4, RZ ;  /* 0x000000040f037210 */ /* 0x004fca0007f1e0ff */
        /* <DEDUP_REMOVED lines=8> */
.L_x_155:
[----:B------:R-:W-:Y:S02]  /*7830*/  ISETP.NE.AND P0, PT, R2, 0x1, PT ;  /* 0x000000010200780c */ /* 0x000fe40003f05270 */
[----:B-1----:R-:W-:Y:S01]  /*7840*/  SHF.R.U64 R3, R4, R14, R5 ;  /* 0x0000000e04037219 */ /* 0x002fe20000001205 */
[----:B------:R-:W-:Y:S01]  /*7850*/  IMAD.MOV R5, RZ, RZ, -R0 ;  /* 0x000000ffff057224 */ /* 0x000fe200078e0a00 */
[----:B------:R-:W-:Y:S02]  /*7860*/  LOP3.LUT R0, R10, R99, RZ, 0xc0, !PT ;  /* 0x000000630a007212 */ /* 0x000fe400078ec0ff */
[----:B------:R-:W-:Y:S01]  /*7870*/  LOP3.LUT R6, R13, R98, RZ, 0xc0, !PT ;  /* 0x000000620d067212 */ /* 0x000fe200078ec0ff */
[----:B------:R-:W-:Y:S02]  /*7880*/  IMAD.MOV R4, RZ, RZ, -R3 ;  /* 0x000000ffff047224 */ /* 0x000fe400078e0a03 */
[----:B------:R-:W-:Y:S02]  /*7890*/  IMAD R0, R91, R3, R0 ;  /* 0x000000035b007224 */ /* 0x000fe400078e0200 */
[----:B---3--:R-:W-:-:S02]  /*78a0*/  IMAD R3, R4, R24, R15 ;  /* 0x0000001804037224 */ /* 0x008fc400078e020f */
[----:B------:R-:W-:Y:S02]  /*78b0*/  @P0 IMAD R25, R21, R5, R20 ;  /* 0x0000000515190224 */ /* 0x000fe400078e0214 */
[----:B0-----:R-:W-:Y:S02]  /*78c0*/  IMAD R5, R3, R29, R6 ;  /* 0x0000001d03057224 */ /* 0x001fe400078e0206 */
[----:B------:R-:W-:Y:S02]  /*78d0*/  IMAD R0, R0, R28, R25 ;  /* 0x0000001c00007224 */ /* 0x000fe400078e0219 */
[----:B------:R-:W-:-:S03]  /*78e0*/  IMAD.MOV.U32 R4, RZ, RZ, 0x1 ;  /* 0x00000001ff047424 */ /* 0x000fc600078e00ff */
[----:B------:R-:W-:Y:S02]  /*78f0*/  SEL R101, R5, R0, !P0 ;  /* 0x0000000005657207 */ /* 0x000fe40004000000 */
[----:B------:R-:W-:Y:S02]  /*7900*/  PRMT R3, R4, 0x7610, R3 ;  /* 0x0000761004037816 */ /* 0x000fe40000000003 */
[----:B------:R-:W-:-:S07]  /*7910*/  SEL R0, R0, R5, !P0 ;  /* 0x0000000500007207 */ /* 0x000fce0004000000 */
.L_x_153:
[----:B------:R-:W-:Y:S01]  /*7920*/  UIADD3 UR42, UR43, UR42, URZ ;  /* 0x0000002a2b2a7290 */ /* 0x000fe2000fffe03f */
[----:B------:R-:W-:Y:S01]  /*7930*/  LOP3.LUT P0, RZ, R3, 0xff, RZ, 0xc0, !PT ;  /* 0x000000ff03ff7812 */ /* 0x000fe2000780c0ff */
[----:B------:R-:W-:Y:S02]  /*7940*/  IMAD.MOV.U32 R109, RZ, RZ, R0 ;  /* 0x000000ffff6d7224 */ /* 0x000fe400078e0000 */
[----:B------:R-:W-:Y:S02]  /*7950*/  USHF.R.U32.HI UR4, URZ, 0x1, UR42 ;  /* 0x000000013f047899 */ /* 0x000fe4000801162a */
[----:B------:R-:W-:Y:S02]  /*7960*/  UISETP.GT.U32.AND UP1, UPT, UR42, 0x1, UPT ;  /* 0x000000012a00788c */ /* 0x000fe4000bf24070 */
[----:B------:R-:W-:Y:S02]  /*7970*/  ULOP3.LUT UR4, UR4, 0x1, URZ, 0xc0, !UPT ;  /* 0x0000000104047892 */ /* 0x000fe4000f8ec03f */
[----:B------:R-:W-:-:S02]  /*7980*/  UISETP.LT.U32.AND UP1, UPT, UR43, 0x2, UP1 ;  /* 0x000000022b00788c */ /* 0x000fc40008f21070 */
[----:B------:R-:W-:Y:S02]  /*7990*/  UISETP.NE.U32.AND UP0, UPT, UR4, 0x1, UPT ;  /* 0x000000010400788c */ /* 0x000fe4000bf05070 */
[----:B------:R-:W-:Y:S02]  /*79a0*/  USEL UR5, URZ, 0x1, !UP1 ;  /* 0x000000013f057887 */ /* 0x000fe4000c800000 */
[----:B------:R-:W-:Y:S02]  /*79b0*/  UISETP.GT.U32.AND UP0, UPT, UR43, 0x1, !UP0 ;  /* 0x000000012b00788c */ /* 0x000fe4000c704070 */
[----:B------:R-:W-:Y:S02]  /*79c0*/  ULOP3.LUT UR42, UR42, 0x1, URZ, 0xc0, !UPT ;  /* 0x000000012a2a7892 */ /* 0x000fe4000f8ec03f */
[----:B------:R-:W-:-:S04]  /*79d0*/  USEL UR4, URZ, 0x1, !UP0 ;  /* 0x000000013f047887 */ /* 0x000fc8000c000000 */
[----:B------:R-:W-:Y:S01]  /*79e0*/  ULOP3.LUT UR40, UR4, UR40, UR5, 0x96, !UPT ;  /* 0x0000002804287292 */ /* 0x000fe2000f8e9605 */
[----:B------:R-:W-:Y:S11]  /*79f0*/  @P0 BRA `(.L_x_156) ;  /* 0xffffff9400f00947 */ /* 0x000ff6000383ffff */
[----:B------:R-:W-:Y:S05]  /*7a00*/  EXIT ;  /* 0x000000000000794d */ /* 0x000fea0003800000 */
.L_x_3:
        /* <DEDUP_REMOVED lines=26> */
.L_x_158:
[--C-:B------:R-:W-:Y:S01]  /*7bb0*/  SHF.R.U64 R14, R12, R20, R13.reuse ;  /* 0x000000140c0e7219 */ /* 0x100fe2000000120d */
[----:B------:R-:W0:Y:S01]  /*7bc0*/  LDC R24, c[0x0][0x618] ;  /* 0x00018600ff187b82 */ /* 0x000e220000000800 */
[----:B------:R-:W-:Y:S01]  /*7bd0*/  I2FP.F32.U32 R8, R6 ;  /* 0x0000000600087245 */ /* 0x000fe20000201000 */
[----:B------:R-:W-:Y:S01]  /*7be0*/  ULDC UR4, c[0x0][0x150] ;  /* 0x0000540000047ab9 */ /* 0x000fe20000000800 */
[----:B------:R-:W-:Y:S02]  /*7bf0*/  SHF.R.U32.HI R7, RZ, R20, R13 ;  /* 0x00000014ff077219 */ /* 0x000fe4000001160d */
[----:B------:R-:W-:Y:S01]  /*7c00*/  IADD3 R11, P0, RZ, -R14, RZ ;  /* 0x8000000eff0b7210 */ /* 0x000fe20007f1e0ff */
[----:B------:R-:W-:Y:S01]  /*7c10*/  FMUL R13, R8, UR4 ;  /* 0x00000004080d7c20 */ /* 0x000fe20008400000 */
[----:B------:R-:W-:Y:S01]  /*7c20*/  ULDC UR4, c[0x0][0x154] ;  /* 0x0000550000047ab9 */ /* 0x000fe20000000800 */
[----:B------:R-:W1:Y:S02]  /*7c30*/  LDC.64 R26, c[0x0][0x640] ;  /* 0x00019000ff1a7b82 */ /* 0x000e640000000a00 */
[----:B------:R-:W-:-:S02]  /*7c40*/  IMAD.X R7, RZ, RZ, ~R7, P0 ;  /* 0x000000ffff077224 */ /* 0x000fc400000e0e07 */
[----:B------:R-:W2:Y:S01]  /*7c50*/  F2I.U32.TRUNC.NTZ R13, R13 ;  /* 0x0000000d000d7305 */ /* 0x000ea2000020f000 */
[----:B------:R-:W-:-:S03]  /*7c60*/  IMAD.WIDE.U32 R8, R11, R22, R16 ;  /* 0x000000160b087225 */ /* 0x000fc600078e0010 */
[----:B------:R-:W3:Y:S01]  /*7c70*/  LDC R15, c[0x0][0x144] ;  /* 0x00005100ff0f7b82 */ /* 0x000ee20000000800 */
[----:B------:R-:W-:-:S04]  /*7c80*/  IMAD R10, R7, R22, RZ ;  /* 0x00000016070a7224 */ /* 0x000fc800078e02ff */
[----:B------:R-:W-:Y:S02]  /*7c90*/  IMAD R7, R11, R23, R10 ;  /* 0x000000170b077224 */ /* 0x000fe400078e020a */
[----:B------:R-:W-:Y:S01]  /*7ca0*/  IMAD.MOV.U32 R10, RZ, RZ, -0x1 ;  /* 0xffffffffff0a7424 */ /* 0x000fe200078e00ff */
[----:B------:R-:W4:Y:S01]  /*7cb0*/  LDC R20, c[0x0][0x608] ;  /* 0x00018200ff147b82 */ /* 0x000f220000000800 */
[----:B------:R-:W-:Y:S01]  /*7cc0*/  IMAD.IADD R7, R9, 0x1, R7 ;  /* 0x0000000109077824 */ /* 0x000fe200078e0207 */
[----:B------:R-:W-:-:S04]  /*7cd0*/  I2FP.F32.U32 R9, R3 ;  /* 0x0000000300097245 */ /* 0x000fc80000201000 */
[-C--:B0-----:R-:W-:Y:S01]  /*7ce0*/  SHF.R.U64 R12, R8, R24.reuse, R7 ;  /* 0x00000018080c7219 */ /* 0x081fe20000001207 */
[----:B--2---:R-:W-:Y:S01]  /*7cf0*/  IMAD.MOV R8, RZ, RZ, -R13 ;  /* 0x000000ffff087224 */ /* 0x004fe200078e0a0d */
[----:B------:R-:W0:Y:S01]  /*7d00*/  LDC R11, c[0x0][0x658] ;  /* 0x00019600ff0b7b82 */ /* 0x000e220000000800 */
[----:B-1----:R-:W-:Y:S01]  /*7d10*/  ISETP.NE.U32.AND P0, PT, R26, RZ, PT ;  /* 0x000000ff1a00720c */ /* 0x002fe20003f05070 */
[----:B------:R-:W-:Y:S01]  /*7d20*/  FMUL R9, R9, UR4 ;  /* 0x0000000409097c20 */ /* 0x000fe20008400000 */
[----:B------:R-:W-:Y:S02]  /*7d30*/  SHF.R.U32.HI R7, RZ, R24, R7 ;  /* 0x00000018ff077219 */ /* 0x000fe40000011607 */
[----:B------:R-:W-:-:S03]  /*7d40*/  ISETP.NE.AND.EX P0, PT, R27, RZ, PT, P0 ;  /* 0x000000ff1b00720c */ /* 0x000fc60003f05300 */
[----:B------:R-:W1:Y:S01]  /*7d50*/  LDC R22, c[0x0][0x148] ;  /* 0x00005200ff167b82 */ /* 0x000e620000000800 */
[----:B---3--:R-:W-:Y:S02]  /*7d60*/  IMAD R23, R15, R8, R6 ;  /* 0x000000080f177224 */ /* 0x008fe400078e0206 */
[----:B------:R-:W-:-:S05]  /*7d70*/  IMAD.MOV.U32 R8, RZ, RZ, 0x1 ;  /* 0x00000001ff087424 */ /* 0x000fca00078e00ff */
[----:B------:R-:W2:Y:S01]  /*7d80*/  LDC R21, c[0x0][0x600] ;  /* 0x00018000ff157b82 */ /* 0x000ea20000000800 */
[-CC-:B----4-:R-:W-:Y:S02]  /*7d90*/  SHF.R.U64 R15, R12, R20.reuse, R7.reuse ;  /* 0x000000140c0f7219 */ /* 0x190fe40000001207 */
[----:B------:R-:W-:Y:S02]  /*7da0*/  SHF.R.U32.HI R6, RZ, R20, R7 ;  /* 0x00000014ff067219 */ /* 0x000fe40000011607 */
[----:B------:R3:W4:Y:S03]  /*7db0*/  F2I.U32.TRUNC.NTZ R20, R9 ;  /* 0x0000000900147305 */ /* 0x000726000020f000 */
[----:B------:R-:W1:Y:S01]  /*7dc0*/  LDC R25, c[0x0][0x648] ;  /* 0x00019200ff197b82 */ /* 0x000e620000000800 */
[-C--:B0-----:R-:W-:Y:S02]  /*7dd0*/  SHF.R.U64 R19, R15, R11.reuse, R6 ;  /* 0x0000000b0f137219 */ /* 0x081fe40000001206 */
[----:B------:R-:W-:-:S02]  /*7de0*/  SHF.L.U32 R10, R10, R11, RZ ;  /* 0x0000000b0a0a7219 */ /* 0x000fc400000006ff */
[-C--:B------:R-:W-:Y:S01]  /*7df0*/  SHF.R.U32.HI R7, RZ, R11.reuse, R6 ;  /* 0x0000000bff077219 */ /* 0x080fe20000011606 */
[----:B------:R-:W-:Y:S01]  /*7e00*/  IMAD.MOV.U32 R6, RZ, RZ, R19 ;  /* 0x000000ffff067224 */ /* 0x000fe200078e0013 */
[----:B------:R-:W-:Y:S01]  /*7e10*/  SHF.L.U32 R24, R8, R11, RZ ;  /* 0x0000000b08187219 */ /* 0x000fe200000006ff */
[----:B------:R-:W0:Y:S01]  /*7e20*/  LDC R28, c[0x0][0x638] ;  /* 0x00018e00ff1c7b82 */ /* 0x000e220000000800 */
[----:B------:R-:W-:-:S07]  /*7e30*/  LOP3.LUT R30, RZ, R10, RZ, 0x33, !PT ;  /* 0x0000000aff1e7212 */ /* 0x000fce00078e33ff */
[----:B------:R-:W0:Y:S01]  /*7e40*/  LDC R29, c[0x0][0x610] ;  /* 0x00018400ff1d7b82 */ /* 0x000e220000000800 */
[----:B---34-:R-:W-:Y:S05]  /*7e50*/  @!P0 BRA `(.L_x_159) ;  /* 0x0000000000288947 */ /* 0x018fea0003800000 */
[----:B------:R-:W3:Y:S02]  /*7e60*/  LDC R6, c[0x0][0x64c] ;  /* 0x00019300ff067b82 */ /* 0x000ee40000000800 */
[----:B---3--:R-:W-:-:S05]  /*7e70*/  IADD3 R11, P0, R19, R6, RZ ;  /* 0x00000006130b7210 */ /* 0x008fca0007f1e0ff */
        /* <DEDUP_REMOVED lines=8> */
.L_x_159:
[----:B------:R-:W-:Y:S01]  /*7f00*/  ISETP.NE.AND P0, PT, R2, 0x1, PT ;  /* 0x000000010200780c */ /* 0x000fe20003f05270 */
[----:B--2---:R-:W-:Y:S01]  /*7f10*/  VIADD R9, R21, 0xffffffff ;  /* 0xffffffff15097836 */ /* 0x004fe20000000000 */
[----:B-1----:R-:W-:Y:S01]  /*7f20*/  SHF.R.U64 R7, R6, R25, R7 ;  /* 0x0000001906077219 */ /* 0x002fe20000001207 */
[----:B------:R-:W-:Y:S01]  /*7f30*/  IMAD.MOV R20, RZ, RZ, -R20 ;  /* 0x000000ffff147224 */ /* 0x000fe200078e0a14 */
[----:B------:R-:W-:Y:S02]  /*7f40*/  LOP3.LUT R6, R15, R30, RZ, 0xc0, !PT ;  /* 0x0000001e0f067212 */ /* 0x000fe400078ec0ff */
[----:B------:R-:W-:Y:S01]  /*7f50*/  LOP3.LUT R12, R12, R9, RZ, 0xc0, !PT ;  /* 0x000000090c0c7212 */ /* 0x000fe200078ec0ff */
[----:B------:R-:W-:Y:S02]  /*7f60*/  IMAD.MOV R8, RZ, RZ, -R7 ;  /* 0x000000ffff087224 */ /* 0x000fe400078e0a07 */
[----:B------:R-:W-:Y:S02]  /*7f70*/  IMAD R6, R24, R7, R6 ;  /* 0x0000000718067224 */ /* 0x000fe400078e0206 */
[----:B------:R-:W-:-:S02]  /*7f80*/  IMAD.MOV.U32 R9, RZ, RZ, 0x1 ;  /* 0x00000001ff097424 */ /* 0x000fc400078e00ff */
[----:B------:R-:W-:Y:S02]  /*7f90*/  @P0 IMAD R23, R22, R20, R3 ;  /* 0x0000001416170224 */ /* 0x000fe400078e0203 */
[----:B0-----:R-:W-:Y:S02]  /*7fa0*/  IMAD R3, R8, R28, R19 ;  /* 0x0000001c08037224 */ /* 0x001fe400078e0213 */
[----:B------:R-:W-:Y:S02]  /*7fb0*/  IMAD R13, R6, R29, R23 ;  /* 0x0000001d060d7224 */ /* 0x000fe400078e0217 */
[----:B------:R-:W-:Y:S02]  /*7fc0*/  IMAD R6, R3, R21, R12 ;  /* 0x0000001503067224 */ /* 0x000fe400078e020c */
[----:B------:R-:W-:-:S03]  /*7fd0*/  IMAD.MOV.U32 R8, RZ, RZ, R14 ;  /* 0x000000ffff087224 */ /* 0x000fc600078e000e */
[----:B------:R-:W-:Y:S02]  /*7fe0*/  SEL R20, R6, R13, !P0 ;  /* 0x0000000d06147207 */ /* 0x000fe40004000000 */
[----:B------:R-:W-:-:S07]  /*7ff0*/  SEL R13, R13, R6, !P0 ;  /* 0x000000060d0d7207 */ /* 0x000fce0004000000 */
.L_x_157:
[----:B------:R-:W-:-:S08]  /*8000*/  NOP ;  /* 0x0000000000007918 */ /* 0x000fd00000000000 */
[----:B------:R-:W0:-:S00]  /*8010*/  USETMAXREG.DEALLOC.CTAPOOL 0x28 ;  /* 0x00000028000079c8 */ /* 0x000e0000080e0500 */
[----:B0-----:R-:W-:-:S13]  /*8020*/  ISETP.NE.AND P0, PT, R0, RZ, PT ;  /* 0x000000ff0000720c */ /* 0x001fda0003f05270 */
[----:B------:R-:W-:Y:S05]  /*8030*/  @P0 EXIT ;  /* 0x000000000000094d */ /* 0x000fea0003800000 */
[----:B------:R-:W-:Y:S01]  /*8040*/  LOP3.LUT P0, RZ, R9, 0xff, RZ, 0xc0, !PT ;  /* 0x000000ff09ff7812 */ /* 0x000fe2000780c0ff */
[----:B------:R-:W-:Y:S02]  /*8050*/  IMAD.MOV.U32 R0, RZ, RZ, 0x1 ;  /* 0x00000001ff007424 */ /* 0x000fe400078e00ff */
[----:B------:R-:W-:-:S10]  /*8060*/  IMAD.MOV.U32 R3, RZ, RZ, RZ ;  /* 0x000000ffff037224 */ /* 0x000fd400078e00ff */
[----:B------:R-:W-:Y:S05]  /*8070*/  @!P0 BRA `(.L_x_160) ;  /* 0x0000000c004c8947 */ /* 0x000fea0003800000 */
[----:B------:R-:W0:Y:S01]  /*8080*/  LDC R0, c[0x0][0x28c] ;  /* 0x0000a300ff007b82 */ /* 0x000e220000000800 */
[----:B------:R-:W-:Y:S01]  /*8090*/  LOP3.LUT P0, RZ, R4, 0x1f, RZ, 0xc0, !PT ;  /* 0x0000001f04ff7812 */ /* 0x000fe2000780c0ff */
[----:B------:R-:W-:Y:S01]  /*80a0*/  ULDC UR5, c[0x0][0x658] ;  /* 0x0001960000057ab9 */ /* 0x000fe20000000800 */
[----:B------:R-:W-:Y:S01]  /*80b0*/  UMOV UR6, 0xffffffff ;  /* 0xffffffff00067882 */ /* 0x000fe20000000000 */
[----:B------:R-:W-:Y:S01]  /*80c0*/  BSSY B0, `(.L_x_160) ;  /* 0x00000ce000007945 */ /* 0x000fe20003800000 */
[----:B------:R-:W-:Y:S01]  /*80d0*/  USHF.L.U32 UR6, UR6, UR5, URZ ;  /* 0x0000000506067299 */ /* 0x000fe2000800063f */
[C---:B------:R-:W-:Y:S01]  /*80e0*/  ISETP.NE.AND P2, PT, R5.reuse, RZ, PT ;  /* 0x000000ff0500720c */ /* 0x040fe20003f45270 */
[----:B------:R-:W-:Y:S01]  /*80f0*/  IMAD.MOV.U32 R11, RZ, RZ, 0x1 ;  /* 0x00000001ff0b7424 */ /* 0x000fe200078e00ff */
[----:B------:R-:W-:Y:S01]  /*8100*/  ISETP.NE.OR P0, PT, R5, RZ, !P0 ;  /* 0x000000ff0500720c */ /* 0x000fe20004705670 */
[----:B------:R-:W-:Y:S01]  /*8110*/  ULDC UR4, c[0x0][0x600] ;  /* 0x0001800000047ab9 */ /* 0x000fe20000000800 */
[----:B------:R-:W-:Y:S01]  /*8120*/  LOP3.LUT R19, R18, 0x2, RZ, 0xfc, !PT ;  /* 0x0000000212137812 */ /* 0x000fe200078efcff */
[----:B------:R-:W-:Y:S01]  /*8130*/  UMOV UR7, 0x1 ;  /* 0x0000000100077882 */ /* 0x000fe20000000000 */
[----:B------:R-:W-:-:S02]  /*8140*/  UIADD3 UR4, UR4, -0x1, URZ ;  /* 0xffffffff04047890 */ /* 0x000fc4000fffe03f */
[----:B------:R-:W-:Y:S02]  /*8150*/  USHF.L.U32 UR5, UR7, UR5, URZ ;  /* 0x0000000507057299 */ /* 0x000fe4000800063f */
[----:B------:R-:W-:Y:S01]  /*8160*/  ULOP3.LUT UR13, URZ, UR6, URZ, 0x33, !UPT ;  /* 0x000000063f0d7292 */ /* 0x000fe2000f8e333f */
[----:B------:R-:W-:Y:S01]  /*8170*/  ULDC.64 UR22, c[0x0][0x198] ;  /* 0x0000660000167ab9 */ /* 0x000fe20000000a00 */
[----:B0-----:R-:W-:-:S05]  /*8180*/  VIADD R0, R0, 0x7f ;  /* 0x0000007f00007836 */ /* 0x001fca0000000000 */
[----:B------:R-:W-:-:S04]  /*8190*/  SHF.R.S32.HI R3, RZ, 0x1f, R0 ;  /* 0x0000001fff037819 */ /* 0x000fc80000011400 */
[----:B------:R-:W-:Y:S01]  /*81a0*/  LEA.HI R3, R3, R0, RZ, 0x7 ;  /* 0x0000000003037211 */ /* 0x000fe200078f38ff */
[----:B------:R-:W-:-:S03]  /*81b0*/  IMAD.MOV.U32 R0, RZ, RZ, 0x1 ;  /* 0x00000001ff007424 */ /* 0x000fc600078e00ff */
[----:B------:R-:W-:Y:S01]  /*81c0*/  SHF.R.S32.HI R12, RZ, 0x7, R3 ;  /* 0x00000007ff0c7819 */ /* 0x000fe20000011403 */
[----:B------:R-:W-:-:S04]  /*81d0*/  IMAD.MOV.U32 R3, RZ, RZ, RZ ;  /* 0x000000ffff037224 */ /* 0x000fc800078e00ff */
[----:B------:R-:W-:-:S07]  /*81e0*/  VIADD R10, R12, 0x1 ;  /* 0x000000010c0a7836 */ /* 0x000fce0000000000 */
.L_x_172:
[----:B------:R-:W-:-:S03]  /*81f0*/  UMOV UR6, 0xffffffff ;  /* 0xffffffff00067882 */ /* 0x000fc60000000000 */
[----:B------:R-:W-:Y:S05]  /*8200*/  BRA.DIV UR6, `(.L_x_161) ;  /* 0x0000000e068c7947 */ /* 0x000fea000b800000 */
[----:B------:R-:W-:-:S13]  /*8210*/  ELECT P6, URZ, PT ;  /* 0x00000000003f782f */ /* 0x000fda00038c0000 */
.L_x_181:
[----:B------:R-:W0:Y:S01]  /*8220*/  LDC R4, c[0x0][0x28c] ;  /* 0x0000a300ff047b82 */ /* 0x000e220000000800 */
[----:B------:R-:W-:Y:S01]  /*8230*/  BSSY B1, `(.L_x_162) ;  /* 0x0000043000017945 */ /* 0x000fe20003800000 */
[----:B0-----:R-:W-:-:S13]  /*8240*/  ISETP.LT.OR P6, PT, R4, 0x1, !P6 ;  /* 0x000000010400780c */ /* 0x001fda00077c1670 */
[----:B------:R-:W-:Y:S05]  /*8250*/  @P6 BRA `(.L_x_163) ;  /* 0x0000000400006947 */ /* 0x000fea0003800000 */
[----:B------:R-:W-:Y:S02]  /*8260*/  IMAD.SHL.U32 R13, R13, 0x100, RZ ;  /* 0x000001000d0d7824 */ /* 0x000fe400078e00ff */
[----:B------:R-:W-:Y:S02]  /*8270*/  IMAD.SHL.U32 R20, R20, 0x40, RZ ;  /* 0x0000004014147824 */ /* 0x000fe400078e00ff */
[----:B------:R-:W-:Y:S02]  /*8280*/  IMAD.MOV.U32 R21, RZ, RZ, RZ ;  /* 0x000000ffff157224 */ /* 0x000fe400078e00ff */
[----:B------:R-:W-:Y:S02]  /*8290*/  IMAD.MOV.U32 R4, RZ, RZ, R10 ;  /* 0x000000ffff047224 */ /* 0x000fe400078e000a */
[----:B------:R-:W-:Y:S02]  /*82a0*/  IMAD.MOV.U32 R5, RZ, RZ, R0 ;  /* 0x000000ffff057224 */ /* 0x000fe400078e0000 */
[----:B------:R-:W-:-:S07]  /*82b0*/  IMAD.MOV.U32 R6, RZ, RZ, R3 ;  /* 0x000000ffff067224 */ /* 0x000fce00078e0003 */
.L_x_167:
[----:B------:R-:W0:Y:S01]  /*82c0*/  S2R R14, SR_CgaCtaId ;  /* 0x00000000000e7919 */ /* 0x000e220000008800 */
[----:B------:R-:W-:Y:S01]  /*82d0*/  MOV R7, 0x400 ;  /* 0x0000040000077802 */ /* 0x000fe20000000f00 */
[----:B------:R-:W1:Y:S03]  /*82e0*/  @!P2 LDC R9, c[0x0][0x500] ;  /* 0x00014000ff09ab82 */ /* 0x000e660000000800 */
[----:B0-----:R-:W-:Y:S02]  /*82f0*/  LEA R15, R14, R7, 0x18 ;  /* 0x000000070e0f7211 */ /* 0x001fe400078ec0ff */
[----:B------:R-:W-:-:S03]  /*8300*/  SHF.L.U32 R7, R5, 0x1f, RZ ;  /* 0x0000001f05077819 */ /* 0x000fc600000006ff */
[----:B------:R-:W-:-:S04]  /*8310*/  IMAD R14, R6, 0x8, R15 ;  /* 0x00000008060e7824 */ /* 0x000fc800078e020f */
[----:B------:R-:W0:Y:S02]  /*8320*/  SYNCS.PHASECHK.TRANS64.TRYWAIT P1, [R14+URZ+0x10], R7 ;  /* 0x000010070e0075a7 */ /* 0x000e24000802017f */
[----:B01----:R-:W-:Y:S05]  /*8330*/  @!P1 BRA `(.L_x_164) ;  /* 0x0000000c00609947 */ /* 0x003fea0003800000 */
.L_x_182:
[----:B0-----:R-:W-:Y:S01]  /*8340*/  PRMT R7, R19, 0x9910, RZ ;  /* 0x0000991013077816 */ /* 0x001fe200000000ff */
[----:B------:R0:W-:Y:S03]  /*8350*/  @!P2 SYNCS.ARRIVE.TRANS64 RZ, [R14+URZ], R9 ;  /* 0x000000090effa9a7 */ /* 0x0001e6000800003f */
[----:B------:R-:W-:-:S13]  /*8360*/  ISETP.NE.AND P1, PT, R7, 0x2, PT ;  /* 0x000000020700780c */ /* 0x000fda0003f25270 */
[----:B0-----:R-:W-:Y:S05]  /*8370*/  @P1 BRA `(.L_x_165) ;  /* 0x0000000000041947 */ /* 0x001fea0003800000 */
[----:B------:R-:W-:Y:S01]  /*8380*/  BPT.TRAP 0x1 ;  /* 0x000000040000795c */ /* 0x000fe20000300000 */
.L_x_165:
[----:B------:R-:W-:Y:S05]  /*8390*/  @P0 BRA `(.L_x_166) ;  /* 0x0000000000040947 */ /* 0x000fea0003800000 */
[----:B------:R-:W-:Y:S01]  /*83a0*/  BPT.TRAP 0x1 ;  /* 0x000000040000795c */ /* 0x000fe20000300000 */
.L_x_166:
[C-C-:B------:R-:W-:Y:S01]  /*83b0*/  IMAD R7, R6.reuse, 0x10000, R15.reuse ;  /* 0x0001000006077824 */ /* 0x140fe200078e020f */
[----:B------:R-:W-:Y:S01]  /*83c0*/  R2UR UR34, R21 ;  /* 0x00000000152272ca */ /* 0x000fe200000e0000 */
[----:B------:R-:W-:Y:S01]  /*83d0*/  IMAD R15, R6, 0x4000, R15 ;  /* 0x00004000060f7824 */ /* 0x000fe200078e020f */
[----:B------:R-:W-:Y:S01]  /*83e0*/  R2UR UR33, R14 ;  /* 0x000000000e2172ca */ /* 0x000fe200000e0000 */
[----:B------:R-:W-:Y:S01]  /*83f0*/  VIADD R4, R4, 0xffffffff ;  /* 0xffffffff04047836 */ /* 0x000fe20000000000 */
[----:B------:R-:W-:Y:S01]  /*8400*/  R2UR UR24, R7 ;  /* 0x00000000071872ca */ /* 0x000fe200000e0000 */
[----:B------:R-:W-:Y:S01]  /*8410*/  UIADD3 UR6, UP0, UR22, 0xf0, URZ ;  /* 0x000000f016067890 */ /* 0x000fe2000ff1e03f */
[----:B------:R-:W-:Y:S01]  /*8420*/  R2UR UR8, R15 ;  /* 0x000000000f0872ca */ /* 0x000fe200000e0000 */
[----:B------:R-:W-:Y:S01]  /*8430*/  UIADD3 UR30, UP1, UR22, 0x1f0, URZ ;  /* 0x000001f0161e7890 */ /* 0x000fe2000ff3e03f */
[----:B------:R-:W-:Y:S01]  /*8440*/  R2UR UR36, R8 ;  /* 0x00000000082472ca */ /* 0x000fe200000e0000 */
[----:B------:R-:W-:Y:S01]  /*8450*/  UIADD3.X UR7, URZ, UR23, URZ, UP0, !UPT ;  /* 0x000000173f077290 */ /* 0x000fe200087fe43f */
[----:B------:R-:W-:Y:S01]  /*8460*/  R2UR UR35, R13 ;  /* 0x000000000d2372ca */ /* 0x000fe200000e0000 */
[----:B------:R-:W-:Y:S01]  /*8470*/  UIADD3.X UR31, URZ, UR23, URZ, UP1, !UPT ;  /* 0x000000173f1f7290 */ /* 0x000fe20008ffe43f */
[----:B------:R-:W-:Y:S01]  /*8480*/  R2UR UR19, R20 ;  /* 0x00000000141372ca */ /* 0x000fe200000e0000 */
[----:B------:R-:W-:Y:S01]  /*8490*/  UIADD3 UR26, UR34, 0x40, URZ ;  /* 0x00000040221a7890 */ /* 0x000fe2000fffe03f */
[----:B------:R-:W-:Y:S01]  /*84a0*/  ISETP.GT.AND P3, PT, R4, 0x1, PT ;  /* 0x000000010400780c */ /* 0x000fe20003f64270 */
[----:B------:R-:W-:Y:S01]  /*84b0*/  VIADD R6, R6, 0x1 ;  /* 0x0000000106067836 */ /* 0x000fe20000000000 */
[----:B------:R-:W-:Y:S01]  /*84c0*/  UMOV UR14, 0x0 ;  /* 0x00000000000e7882 */ /* 0x000fe20000000000 */
[----:B------:R-:W-:Y:S01]  /*84d0*/  UIADD3 UR32, UR24, 0x100, URZ ;  /* 0x0000010018207890 */ /* 0x000fe2000fffe03f */
[----:B------:R-:W-:Y:S01]  /*84e0*/  VIADD R21, R21, 0x80 ;  /* 0x0000008015157836 */ /* 0x000fe20000000000 */
[----:B------:R-:W-:Y:S01]  /*84f0*/  UIADD3 UR24, UR24, 0x8100, URZ ;  /* 0x0000810018187890 */ /* 0x000fe2000fffe03f */
[----:B------:R-:W-:Y:S01]  /*8500*/  ISETP.NE.AND P1, PT, R6, 0x2, PT ;  /* 0x000000020600780c */ /* 0x000fe20003f25270 */
[----:B------:R-:W-:-:S02]  /*8510*/  UIADD3 UR16, UR8, 0x20100, URZ ;  /* 0x0002010008107890 */ /* 0x000fc4000fffe03f */
[----:B------:R-:W-:Y:S01]  /*8520*/  UIADD3 UR8, UR8, 0x22100, URZ ;  /* 0x0002210008087890 */ /* 0x000fe2000fffe03f */
[----:B------:R-:W-:Y:S01]  /*8530*/  SEL R14, RZ, 0x1, P1 ;  /* 0x00000001ff0e7807 */ /* 0x000fe20000800000 */
[----:B------:R-:W-:Y:S01]  /*8540*/  UMOV UR15, 0x10000000 ;  /* 0x10000000000f7882 */ /* 0x000fe20000000000 */
[----:B------:R-:W-:Y:S01]  /*8550*/  UMOV UR25, UR33 ;  /* 0x0000002100197c82 */ /* 0x000fe20008000000 */
[----:B------:R-:W-:Y:S01]  /*8560*/  UMOV UR28, UR36 ;  /* 0x00000024001c7c82 */ /* 0x000fe20008000000 */
[----:B------:R-:W-:Y:S01]  /*8570*/  UMOV UR27, UR35 ;  /* 0x00000023001b7c82 */ /* 0x000fe20008000000 */
[----:B------:R-:W-:Y:S01]  /*8580*/  UMOV UR17, UR33 ;  /* 0x0000002100117c82 */ /* 0x000fe20008000000 */
[----:B------:R-:W-:Y:S01]  /*8590*/  UMOV UR18, UR34 ;  /* 0x0000002200127c82 */ /* 0x000fe20008000000 */
[----:B------:R-:W-:Y:S01]  /*85a0*/  UMOV UR20, UR36 ;  /* 0x0000002400147c82 */ /* 0x000fe20008000000 */
[----:B------:R0:W-:Y:S01]  /*85b0*/  UTMALDG.3D [UR32], [UR6], desc[UR14] ;  /* 0x00000e20060075b4 */ /* 0x0001e20008011000 */
[----:B------:R-:W-:Y:S01]  /*85c0*/  UMOV UR9, UR33 ;  /* 0x0000002100097c82 */ /* 0x000fe20008000000 */
[----:B------:R-:W-:Y:S01]  /*85d0*/  UMOV UR11, UR19 ;  /* 0x00000013000b7c82 */ /* 0x000fe20008000000 */
[----:B------:R-:W-:Y:S01]  /*85e0*/  UMOV UR12, UR36 ;  /* 0x00000024000c7c82 */ /* 0x000fe20008000000 */
[----:B------:R-:W-:Y:S01]  /*85f0*/  UMOV UR10, UR26 ;  /* 0x0000001a000a7c82 */ /* 0x000fe20008000000 */
[----:B------:R-:W-:-:S02]  /*8600*/  LOP3.LUT R5, R5, R14, RZ, 0x3c, !PT ;  /* 0x0000000e05057212 */ /* 0x000fc400078e3cff */
[----:B------:R-:W-:Y:S01]  /*8610*/  SEL R6, R6, RZ, P1 ;  /* 0x000000ff06067207 */ /* 0x000fe20000800000 */
[----:B------:R0:W-:Y:S01]  /*8620*/  UTMALDG.3D [UR24], [UR6], desc[UR14] ;  /* 0x00000e18060075b4 */ /* 0x0001e20008011000 */
[----:B------:R0:W-:Y:S01]  /*8630*/  UTMALDG.3D [UR16], [UR30], desc[UR14] ;  /* 0x00000e101e0075b4 */ /* 0x0001e20008011000 */
[----:B------:R0:W-:Y:S02]  /*8640*/  UTMALDG.3D [UR8], [UR30], desc[UR14] ;  /* 0x00000e081e0075b4 */ /* 0x0001e40008011000 */
[----:B0-----:R-:W-:Y:S05]  /*8650*/  @P3 BRA `(.L_x_167) ;  /* 0xfffffffc00183947 */ /* 0x001fea000383ffff */
.L_x_163:
[----:B------:R-:W-:Y:S05]  /*8660*/  BSYNC B1 ;  /* 0x0000000000017941 */ /* 0x000fea0003800000 */
.L_x_162:
[----:B------:R-:W-:Y:S01]  /*8670*/  LOP3.LUT P3, RZ, R11, 0xff, RZ, 0xc0, !PT ;  /* 0x000000ff0bff7812 */ /* 0x000fe2000786c0ff */
[----:B------:R-:W-:Y:S01]  /*8680*/  IMAD.IADD R3, R12, 0x1, R3 ;  /* 0x000000010c037824 */ /* 0x000fe200078e0203 */
[----:B------:R-:W-:Y:S01]  /*8690*/  IADD3 R16, P4, R16, UR38, RZ ;  /* 0x0000002610107c10 */ /* 0x000fe2000ff9e0ff */
[----:B------:R-:W-:Y:S01]  /*86a0*/  ULDC.64 UR6, c[0x0][0x650] ;  /* 0x0001940000067ab9 */ /* 0x000fe20000000a00 */
[----:B------:R-:W-:Y:S01]  /*86b0*/  BSSY B1, `(.L_x_168) ;  /* 0x000006c000017945 */ /* 0x000fe20003800000 */
[----:B------:R-:W-:Y:S01]  /*86c0*/  IMAD.MOV.U32 R13, RZ, RZ, -0x1 ;  /* 0xffffffffff0d7424 */ /* 0x000fe200078e00ff */
[----:B------:R-:W-:Y:S01]  /*86d0*/  ISETP.GT.U32.AND P1, PT, R3, 0x1, PT ;  /* 0x000000010300780c */ /* 0x000fe20003f24070 */
[----:B------:R-:W-:Y:S01]  /*86e0*/  IMAD.MOV.U32 R20, RZ, RZ, -0x1 ;  /* 0xffffffffff147424 */ /* 0x000fe200078e00ff */
[----:B------:R-:W-:Y:S01]  /*86f0*/  SHF.R.U32.HI R4, RZ, 0x1, R3 ;  /* 0x00000001ff047819 */ /* 0x000fe20000011603 */
[----:B------:R-:W-:Y:S01]  /*8700*/  IMAD.MOV.U32 R8, RZ, RZ, -0x1 ;  /* 0xffffffffff087424 */ /* 0x000fe200078e00ff */
[----:B------:R-:W-:-:S02]  /*8710*/  ISETP.LT.U32.AND P1, PT, R12, 0x2, P1 ;  /* 0x000000020c00780c */ /* 0x000fc40000f21070 */
[----:B------:R-:W-:Y:S01]  /*8720*/  IADD3.X R17, R17, UR41, RZ, P4, !PT ;  /* 0x0000002911117c10 */ /* 0x000fe2000a7fe4ff */
[----:B------:R-:W0:Y:S01]  /*8730*/  @P3 S2R R6, SR_CgaCtaId ;  /* 0x0000000000063919 */ /* 0x000e220000008800 */
[----:B------:R-:W-:Y:S02]  /*8740*/  @P3 MOV R5, 0x400 ;  /* 0x0000040000053802 */ /* 0x000fe40000000f00 */
[----:B------:R-:W-:Y:S02]  /*8750*/  ISETP.GE.U32.AND P4, PT, R16, UR6, PT ;  /* 0x0000000610007c0c */ /* 0x000fe4000bf86070 */
[----:B------:R-:W-:Y:S02]  /*8760*/  LOP3.LUT R4, R4, 0x1, RZ, 0xc0, !PT ;  /* 0x0000000104047812 */ /* 0x000fe400078ec0ff */
[----:B------:R-:W-:Y:S02]  /*8770*/  LOP3.LUT R3, R3, 0x1, RZ, 0xc0, !PT ;  /* 0x0000000103037812 */ /* 0x000fe400078ec0ff */
[----:B------:R-:W-:-:S02]  /*8780*/  PRMT R11, RZ, 0x7610, R11 ;  /* 0x00007610ff0b7816 */ /* 0x000fc4000000000b */
[----:B0-----:R-:W-:-:S04]  /*8790*/  @P3 LEA R5, R6, R5, 0x18 ;  /* 0x0000000506053211 */ /* 0x001fc800078ec0ff */
[----:B------:R0:W-:Y:S01]  /*87a0*/  @P3 SYNCS.ARRIVE.TRANS64.A1T0 RZ, [R5+URZ+0x38], RZ ;  /* 0x000038ff05ff39a7 */ /* 0x0001e2000810003f */
[----:B------:R-:W-:-:S04]  /*87b0*/  ISETP.NE.U32.AND P3, PT, R4, 0x1, PT ;  /* 0x000000010400780c */ /* 0x000fc80003f65070 */
[----:B------:R-:W-:Y:S02]  /*87c0*/  ISETP.GT.U32.AND P3, PT, R12, 0x1, !P3 ;  /* 0x000000010c00780c */ /* 0x000fe40005f64070 */
[----:B0-----:R-:W-:Y:S02]  /*87d0*/  SEL R5, RZ, 0x1, !P1 ;  /* 0x00000001ff057807 */ /* 0x001fe40004800000 */
[----:B------:R-:W-:Y:S02]  /*87e0*/  ISETP.GE.U32.AND.EX P1, PT, R17, UR7, PT, P4 ;  /* 0x0000000711007c0c */ /* 0x000fe4000bf26140 */
[----:B------:R-:W-:-:S04]  /*87f0*/  SEL R4, RZ, 0x1, !P3 ;  /* 0x00000001ff047807 */ /* 0x000fc80005800000 */
[----:B------:R-:W-:Y:S02]  /*8800*/  LOP3.LUT R0, R4, R0, R5, 0x96, !PT ;  /* 0x0000000004007212 */ /* 0x000fe400078e9605 */
[----:B------:R-:W-:-:S05]  /*8810*/  PRMT R4, RZ, 0x7610, R4 ;  /* 0x00007610ff047816 */ /* 0x000fca0000000004 */
[----:B------:R-:W-:Y:S05]  /*8820*/  @P1 BRA `(.L_x_169) ;  /* 0x0000000400501947 */ /* 0x000fea0003800000 */
[----:B------:R-:W-:Y:S01]  /*8830*/  ULDC.64 UR6, c[0x0][0x628] ;  /* 0x00018a0000067ab9 */ /* 0x000fe20000000a00 */
[----:B------:R-:W0:Y:S01]  /*8840*/  S2R R14, SR_CTAID.X ;  /* 0x00000000000e7919 */ /* 0x000e220000002500 */
[----:B------:R-:W-:Y:S01]  /*8850*/  ISETP.NE.U32.AND P1, PT, RZ, UR6, PT ;  /* 0x00000006ff007c0c */ /* 0x000fe2000bf25070 */
[----:B------:R-:W-:Y:S01]  /*8860*/  ULDC UR9, c[0x0][0x630] ;  /* 0x00018c0000097ab9 */ /* 0x000fe20000000800 */
[----:B------:R-:W-:Y:S01]  /*8870*/  IMAD.MOV.U32 R4, RZ, RZ, R16 ;  /* 0x000000ffff047224 */ /* 0x000fe200078e0010 */
[----:B------:R-:W1:Y:S01]  /*8880*/  S2R R13, SR_CTAID.Y ;  /* 0x00000000000d7919 */ /* 0x000e620000002600 */
[----:B------:R-:W-:Y:S01]  /*8890*/  ISETP.NE.AND.EX P1, PT, RZ, UR7, PT, P1 ;  /* 0x00000007ff007c0c */ /* 0x000fe2000bf25310 */
[----:B------:R-:W-:-:S12]  /*88a0*/  IMAD.MOV.U32 R5, RZ, RZ, R17 ;  /* 0x000000ffff057224 */ /* 0x000fd800078e0011 */
[----:B------:R-:W-:Y:S05]  /*88b0*/  @!P1 BRA `(.L_x_170) ;  /* 0x0000000000289947 */ /* 0x000fea0003800000 */
[----:B------:R-:W-:Y:S02]  /*88c0*/  ULDC UR8, c[0x0][0x634] ;  /* 0x00018d0000087ab9 */ /* 0x000fe40000000800 */
[----:B------:R-:W-:-:S05]  /*88d0*/  IADD3 R9, P1, R16, UR8, RZ ;  /* 0x0000000810097c10 */ /* 0x000fca000ff3e0ff */
[----:B------:R-:W-:-:S04]  /*88e0*/  IMAD.X R15, RZ, RZ, R17, P1 ;  /* 0x000000ffff0f7224 */ /* 0x000fc800008e0611 */
[----:B------:R-:W-:-:S04]  /*88f0*/  IMAD.WIDE.U32 R6, R15, UR6, RZ ;  /* 0x000000060f067c25 */ /* 0x000fc8000f8e00ff */
[----:B------:R-:W-:-:S04]  /*8900*/  IMAD.WIDE.U32 R6, P1, R9, UR7, R6 ;  /* 0x0000000709067c25 */ /* 0x000fc8000f820006 */
[----:B------:R-:W-:-:S04]  /*8910*/  IMAD.WIDE.U32 R8, R9, UR6, RZ ;  /* 0x0000000609087c25 */ /* 0x000fc8000f8e00ff */
[----:B------:R-:W-:Y:S01]  /*8920*/  IMAD.X R5, RZ, RZ, RZ, P1 ;  /* 0x000000ffff057224 */ /* 0x000fe200008e06ff */
[----:B------:R-:W-:Y:S01]  /*8930*/  IADD3 RZ, P1, R9, R6, RZ ;  /* 0x0000000609ff7210 */ /* 0x000fe20007f3e0ff */
[----:B------:R-:W-:-:S04]  /*8940*/  IMAD.MOV.U32 R4, RZ, RZ, R7 ;  /* 0x000000ffff047224 */ /* 0x000fc800078e0007 */
[----:B------:R-:W-:-:S08]  /*8950*/  IMAD.WIDE.U32.X R4, R15, UR7, R4, P1 ;  /* 0x000000070f047c25 */ /* 0x000fd000088e0404 */
.L_x_170:
[--C-:B------:R-:W-:Y:S01]  /*8960*/  SHF.R.U64 R8, R4, UR9, R5.reuse ;  /* 0x0000000904087c19 */ /* 0x100fe20008001205 */
[----:B------:R-:W-:Y:S01]  /*8970*/  ULDC.64 UR6, c[0x0][0x620] ;  /* 0x0001880000067ab9 */ /* 0x000fe20000000a00 */
[----:B------:R-:W-:Y:S01]  /*8980*/  SHF.R.U32.HI R4, RZ, UR9, R5 ;  /* 0x00000009ff047c19 */ /* 0x000fe20008011605 */
[----:B------:R-:W2:Y:S01]  /*8990*/  LDC R25, c[0x0][0x144] ;  /* 0x00005100ff197b82 */ /* 0x000ea20000000800 */
[----:B------:R-:W-:Y:S01]  /*89a0*/  IADD3 R7, P1, RZ, -R8, RZ ;  /* 0x80000008ff077210 */ /* 0x000fe20007f3e0ff */
[----:B------:R-:W-:Y:S01]  /*89b0*/  ULDC.64 UR10, c[0x0][0x640] ;  /* 0x00019000000a7ab9 */ /* 0x000fe20000000a00 */
[----:B0-----:R-:W-:Y:S01]  /*89c0*/  I2FP.F32.U32 R9, R14 ;  /* 0x0000000e00097245 */ /* 0x001fe20000201000 */
[----:B------:R-:W-:Y:S02]  /*89d0*/  ULDC UR8, c[0x0][0x608] ;  /* 0x0001820000087ab9 */ /* 0x000fe40000000800 */
[----:B------:R-:W-:Y:S01]  /*89e0*/  IMAD.X R4, RZ, RZ, ~R4, P1 ;  /* 0x000000ffff047224 */ /* 0x000fe200008e0e04 */
[----:B------:R-:W-:Y:S01]  /*89f0*/  ISETP.NE.U32.AND P1, PT, RZ, UR10, PT ;  /* 0x0000000aff007c0c */ /* 0x000fe2000bf25070 */
[----:B------:R-:W0:Y:S02]  /*8a00*/  LDC R20, c[0x0][0x148] ;  /* 0x00005200ff147b82 */ /* 0x000e240000000800 */
[----:B------:R-:W-:Y:S01]  /*8a10*/  IMAD R6, R4, UR6, RZ ;  /* 0x0000000604067c24 */ /* 0x000fe2000f8e02ff */
[----:B------:R-:W-:Y:S01]  /*8a20*/  ISETP.NE.AND.EX P1, PT, RZ, UR11, PT, P1 ;  /* 0x0000000bff007c0c */ /* 0x000fe2000bf25310 */
[----:B------:R-:W-:Y:S01]  /*8a30*/  IMAD.WIDE.U32 R4, R7, UR6, R16 ;  /* 0x0000000607047c25 */ /* 0x000fe2000f8e0010 */
[----:B------:R-:W-:-:S03]  /*8a40*/  ULDC UR6, c[0x0][0x150] ;  /* 0x0000540000067ab9 */ /* 0x000fc60000000800 */
[----:B------:R-:W-:Y:S02]  /*8a50*/  IMAD R7, R7, UR7, R6 ;  /* 0x0000000707077c24 */ /* 0x000fe4000f8e0206 */
[----:B------:R-:W-:Y:S01]  /*8a60*/  FMUL R6, R9, UR6 ;  /* 0x0000000609067c20 */ /* 0x000fe20008400000 */
[----:B------:R-:W-:Y:S01]  /*8a70*/  ULDC UR6, c[0x0][0x618] ;  /* 0x0001860000067ab9 */ /* 0x000fe20000000800 */
[----:B------:R-:W-:Y:S01]  /*8a80*/  ULDC UR7, c[0x0][0x154] ;  /* 0x0000550000077ab9 */ /* 0x000fe20000000800 */
[----:B------:R-:W-:-:S03]  /*8a90*/  IMAD.IADD R5, R5, 0x1, R7 ;  /* 0x0000000105057824 */ /* 0x000fc600078e0207 */
[----:B------:R-:W3:Y:S02]  /*8aa0*/  F2I.U32.TRUNC.NTZ R6, R6 ;  /* 0x0000000600067305 */ /* 0x000ee4000020f000 */
[----:B------:R-:W-:Y:S02]  /*8ab0*/  SHF.R.U64 R9, R4, UR6, R5 ;  /* 0x0000000604097c19 */ /* 0x000fe40008001205 */
[----:B-1----:R-:W-:-:S05]  /*8ac0*/  I2FP.F32.U32 R4, R13 ;  /* 0x0000000d00047245 */ /* 0x002fca0000201000 */
[----:B------:R-:W-:Y:S01]  /*8ad0*/  FMUL R22, R4, UR7 ;  /* 0x0000000704167c20 */ /* 0x000fe20008400000 */
[----:B------:R-:W-:Y:S01]  /*8ae0*/  SHF.R.U32.HI R4, RZ, UR6, R5 ;  /* 0x00000006ff047c19 */ /* 0x000fe20008011605 */
[----:B------:R-:W-:-:S03]  /*8af0*/  ULDC UR6, c[0x0][0x658] ;  /* 0x0001960000067ab9 */ /* 0x000fc60000000800 */
[--C-:B------:R-:W-:Y:S01]  /*8b00*/  SHF.R.U64 R21, R9, UR8, R4.reuse ;  /* 0x0000000809157c19 */ /* 0x100fe20008001204 */
[----:B------:R-:W1:Y:S01]  /*8b10*/  F2I.U32.TRUNC.NTZ R22, R22 ;  /* 0x0000001600167305 */ /* 0x000e62000020f000 */
[----:B------:R-:W-:Y:S01]  /*8b20*/  SHF.R.U32.HI R4, RZ, UR8, R4 ;  /* 0x00000008ff047c19 */ /* 0x000fe20008011604 */
[----:B---3--:R-:W-:-:S03]  /*8b30*/  IMAD.MOV R6, RZ, RZ, -R6 ;  /* 0x000000ffff067224 */ /* 0x008fc600078e0a06 */
[----:B------:R-:W-:Y:S01]  /*8b40*/  SHF.R.U64 R15, R21, UR6, R4 ;  /* 0x00000006150f7c19 */ /* 0x000fe20008001204 */
[----:B--2---:R-:W-:Y:S01]  /*8b50*/  IMAD R14, R25, R6, R14 ;  /* 0x00000006190e7224 */ /* 0x004fe200078e020e */
[----:B------:R-:W-:-:S03]  /*8b60*/  SHF.R.U32.HI R23, RZ, UR6, R4 ;  /* 0x00000006ff177c19 */ /* 0x000fc60008011604 */
[----:B------:R-:W-:Y:S02]  /*8b70*/  IMAD.MOV.U32 R4, RZ, RZ, R15 ;  /* 0x000000ffff047224 */ /* 0x000fe400078e000f */
[----:B------:R-:W-:Y:S01]  /*8b80*/  IMAD.MOV.U32 R5, RZ, RZ, R23 ;  /* 0x000000ffff057224 */ /* 0x000fe200078e0017 */
[----:B-1----:R-:W-:Y:S06]  /*8b90*/  @!P1 BRA `(.L_x_171) ;  /* 0x0000000000289947 */ /* 0x002fec0003800000 */
[----:B------:R-:W-:Y:S02]  /*8ba0*/  ULDC UR6, c[0x0][0x64c] ;  /* 0x0001930000067ab9 */ /* 0x000fe40000000800 */
[----:B------:R-:W-:-:S05]  /*8bb0*/  IADD3 R5, P1, R15, UR6, RZ ;  /* 0x000000060f057c10 */ /* 0x000fca000ff3e0ff */
[----:B------:R-:W-:-:S04]  /*8bc0*/  IMAD.X R23, RZ, RZ, R23, P1 ;  /* 0x000000ffff177224 */ /* 0x000fc800008e0617 */
[----:B------:R-:W-:-:S04]  /*8bd0*/  IMAD.WIDE.U32 R6, R23, UR10, RZ ;  /* 0x0000000a17067c25 */ /* 0x000fc8000f8e00ff */
[----:B------:R-:W-:-:S04]  /*8be0*/  IMAD.WIDE.U32 R6, P1, R5, UR11, R6 ;  /* 0x0000000b05067c25 */ /* 0x000fc8000f820006 */
[----:B------:R-:W-:-:S04]  /*8bf0*/  IMAD.WIDE.U32 R4, R5, UR10, RZ ;  /* 0x0000000a05047c25 */ /* 0x000fc8000f8e00ff */
[----:B------:R-:W-:Y:S01]  /*8c00*/  IMAD.MOV.U32 R4, RZ, RZ, R7 ;  /* 0x000000ffff047224 */ /* 0x000fe200078e0007 */
[----:B------:R-:W-:Y:S01]  /*8c10*/  IADD3 RZ, P3, R5, R6, RZ ;  /* 0x0000000605ff7210 */ /* 0x000fe20007f7e0ff */
[----:B------:R-:W-:-:S04]  /*8c20*/  IMAD.X R5, RZ, RZ, RZ, P1 ;  /* 0x000000ffff057224 */ /* 0x000fc800008e06ff */
[----:B------:R-:W-:-:S08]  /*8c30*/  IMAD.WIDE.U32.X R4, R23, UR11, R4, P3 ;  /* 0x0000000b17047c25 */ /* 0x000fd000098e0404 */
.L_x_171:
[----:B------:R-:W-:Y:S01]  /*8c40*/  ISETP.NE.AND P1, PT, R2, 0x1, PT ;  /* 0x000000010200780c */ /* 0x000fe20003f25270 */
[----:B------:R-:W-:Y:S01]  /*8c50*/  ULDC UR6, c[0x0][0x648] ;  /* 0x0001920000067ab9 */ /* 0x000fe20000000800 */
[----:B------:R-:W-:Y:S01]  /*8c60*/  LOP3.LUT R21, R21, UR13, RZ, 0xc0, !PT ;  /* 0x0000000d15157c12 */ /* 0x000fe2000f8ec0ff */
[----:B------:R-:W-:Y:S01]  /*8c70*/  IMAD.MOV R22, RZ, RZ, -R22 ;  /* 0x000000ffff167224 */ /* 0x000fe200078e0a16 */
[----:B------:R-:W-:Y:S01]  /*8c80*/  SHF.R.U64 R4, R4, UR6, R5 ;  /* 0x0000000604047c19 */ /* 0x000fe20008001205 */
[----:B------:R-:W-:Y:S01]  /*8c90*/  ULDC UR6, c[0x0][0x638] ;  /* 0x00018e0000067ab9 */ /* 0x000fe20000000800 */
[----:B------:R-:W-:Y:S01]  /*8ca0*/  ULDC UR7, c[0x0][0x610] ;  /* 0x0001840000077ab9 */ /* 0x000fe20000000800 */
[----:B------:R-:W-:Y:S02]  /*8cb0*/  IMAD.MOV.U32 R5, RZ, RZ, 0x1 ;  /* 0x00000001ff057424 */ /* 0x000fe400078e00ff */
[----:B------:R-:W-:Y:S02]  /*8cc0*/  IMAD.MOV R6, RZ, RZ, -R4 ;  /* 0x000000ffff067224 */ /* 0x000fe400078e0a04 */
[----:B------:R-:W-:Y:S01]  /*8cd0*/  IMAD R21, R4, UR5, R21 ;  /* 0x0000000504157c24 */ /* 0x000fe2000f8e0215 */
[----:B------:R-:W-:Y:S01]  /*8ce0*/  LOP3.LUT R4, R9, UR4, RZ, 0xc0, !PT ;  /* 0x0000000409047c12 */ /* 0x000fe2000f8ec0ff */
[----:B0-----:R-:W-:-:S02]  /*8cf0*/  @P1 IMAD R14, R20, R22, R13 ;  /* 0x00000016140e1224 */ /* 0x001fc400078e020d */
[----:B------:R-:W-:Y:S01]  /*8d00*/  IMAD R15, R6, UR6, R15 ;  /* 0x00000006060f7c24 */ /* 0x000fe2000f8e020f */
[----:B------:R-:W-:Y:S01]  /*8d10*/  ULDC UR6, c[0x0][0x600] ;  /* 0x0001800000067ab9 */ /* 0x000fe20000000800 */
[----:B------:R-:W-:Y:S02]  /*8d20*/  IMAD R14, R21, UR7, R14 ;  /* 0x00000007150e7c24 */ /* 0x000fe4000f8e020e */
[--C-:B------:R-:W-:Y:S01]  /*8d30*/  IMAD R15, R15, UR6, R4.reuse ;  /* 0x000000060f0f7c24 */ /* 0x100fe2000f8e0204 */
[----:B------:R-:W-:-:S04]  /*8d40*/  PRMT R4, R5, 0x7610, R4 ;  /* 0x0000761005047816 */ /* 0x000fc80000000004 */
[----:B------:R-:W-:Y:S02]  /*8d50*/  SEL R20, R15, R14, !P1 ;  /* 0x0000000e0f147207 */ /* 0x000fe40004800000 */
[----:B------:R-:W-:-:S07]  /*8d60*/  SEL R13, R14, R15, !P1 ;  /* 0x0000000f0e0d7207 */ /* 0x000fce0004800000 */
.L_x_169:
[----:B------:R-:W-:Y:S05]  /*8d70*/  BSYNC B1 ;  /* 0x0000000000017941 */ /* 0x000fea0003800000 */
.L_x_168:
[----:B------:R-:W-:-:S13]  /*8d80*/  LOP3.LUT P1, RZ, R4, 0xff, RZ, 0xc0, !PT ;  /* 0x000000ff04ff7812 */ /* 0x000fda000782c0ff */
[----:B------:R-:W-:Y:S05]  /*8d90*/  @P1 BRA `(.L_x_172) ;  /* 0xfffffff400141947 */ /* 0x000fea000383ffff */
[----:B------:R-:W-:Y:S05]  /*8da0*/  BSYNC B0 ;  /* 0x0000000000007941 */ /* 0x000fea0003800000 */
.L_x_160:
[----:B------:R-:W-:-:S03]  /*8db0*/  UMOV UR6, 0xffffffff ;  /* 0xffffffff00067882 */ /* 0x000fc60000000000 */
[----:B------:R-:W-:Y:S05]  /*8dc0*/  BRA.DIV UR6, `(.L_x_173) ;  /* 0x0000000206d07947 */ /* 0x000fea000b800000 */
[----:B------:R-:W-:-:S13]  /*8dd0*/  ELECT P6, URZ, PT ;  /* 0x00000000003f782f */ /* 0x000fda00038c0000 */
.L_x_185:
[----:B------:R-:W-:Y:S04]  /*8de0*/  BSSY B0, `(.L_x_174) ;  /* 0x0000019000007945 */ /* 0x000fe80003800000 */
[----:B------:R-:W-:Y:S05]  /*8df0*/  @!P6 BRA `(.L_x_175) ;  /* 0x00000000005ce947 */ /* 0x000fea0003800000 */
[----:B------:R-:W-:-:S04]  /*8e00*/  LOP3.LUT R18, R18, 0x2, RZ, 0xfc, !PT ;  /* 0x0000000212127812 */ /* 0x000fc800078efcff */
[----:B------:R-:W-:-:S13]  /*8e10*/  ISETP.NE.AND P0, PT, R18, 0x3, PT ;  /* 0x000000031200780c */ /* 0x000fda0003f05270 */
[----:B------:R-:W-:Y:S05]  /*8e20*/  @!P0 BRA `(.L_x_176) ;  /* 0x0000000000048947 */ /* 0x000fea0003800000 */
[----:B------:R-:W-:Y:S01]  /*8e30*/  BPT.TRAP 0x1 ;  /* 0x000000040000795c */ /* 0x000fe20000300000 */
.L_x_176:
[----:B------:R-:W0:Y:S01]  /*8e40*/  S2R R5, SR_CgaCtaId ;  /* 0x0000000000057919 */ /* 0x000e220000008800 */
[----:B------:R-:W-:Y:S02]  /*8e50*/  MOV R2, 0x400 ;  /* 0x0000040000027802 */ /* 0x000fe40000000f00 */
[----:B------:R-:W-:Y:S02]  /*8e60*/  SHF.L.U32 R4, R0, 0x1f, RZ ;  /* 0x0000001f00047819 */ /* 0x000fe400000006ff */
[----:B0-----:R-:W-:-:S05]  /*8e70*/  LEA R2, R5, R2, 0x18 ;  /* 0x0000000205027211 */ /* 0x001fca00078ec0ff */
[----:B------:R-:W-:-:S04]  /*8e80*/  VIADD R2, R2, 0x10 ;  /* 0x0000001002027836 */ /* 0x000fc80000000000 */
[C---:B------:R-:W-:Y:S02]  /*8e90*/  IMAD R7, R3.reuse, 0x8, R2 ;  /* 0x0000000803077824 */ /* 0x040fe400078e0202 */
[----:B------:R-:W-:Y:S02]  /*8ea0*/  VIADD R3, R3, 0x1 ;  /* 0x0000000103037836 */ /* 0x000fe40000000000 */
[----:B------:R-:W0:Y:S03]  /*8eb0*/  SYNCS.PHASECHK.TRANS64.TRYWAIT P0, [R7+URZ], R4 ;  /* 0x00000004070075a7 */ /* 0x000e26000800017f */
[----:B------:R-:W-:-:S04]  /*8ec0*/  ISETP.NE.AND P1, PT, R3, 0x2, PT ;  /* 0x000000020300780c */ /* 0x000fc80003f25270 */
[----:B------:R-:W-:Y:S02]  /*8ed0*/  SEL R5, RZ, 0x1, P1 ;  /* 0x00000001ff057807 */ /* 0x000fe40000800000 */
[----:B------:R-:W-:Y:S02]  /*8ee0*/  SEL R3, R3, RZ, P1 ;  /* 0x000000ff03037207 */ /* 0x000fe40000800000 */
[----:B------:R-:W-:Y:S01]  /*8ef0*/  LOP3.LUT R0, R0, R5, RZ, 0x3c, !PT ;  /* 0x0000000500007212 */ /* 0x000fe200078e3cff */
[----:B0-----:R-:W-:Y:S06]  /*8f00*/  @!P0 BRA `(.L_x_177) ;  /* 0x0000000000a08947 */ /* 0x001fec0003800000 */
.L_x_186:
[----:B------:R-:W-:Y:S01]  /*8f10*/  IMAD R3, R3, 0x8, R2 ;  /* 0x0000000803037824 */ /* 0x000fe200078e0202 */
[----:B------:R-:W-:-:S07]  /*8f20*/  SHF.L.U32 R0, R0, 0x1f, RZ ;  /* 0x0000001f00007819 */ /* 0x000fce00000006ff */
.L_x_178:
[----:B-1----:R1:W2:Y:S02]  /*8f30*/  SYNCS.PHASECHK.TRANS64.TRYWAIT P0, [R3+URZ], R0 ;  /* 0x00000000030075a7 */ /* 0x0022a4000800017f */
[----:B--2---:R-:W-:Y:S05]  /*8f40*/  @!P0 NANOSLEEP.SYNCS 0x989680 ;  /* 0x009896800000895d */ /* 0x004fea0003900000 */
[----:B------:R-:W2:Y:S02]  /*8f50*/  @!P0 SYNCS.PHASECHK.TRANS64 P0, [R3+URZ], R0 ;  /* 0x00000000030085a7 */ /* 0x000ea4000800007f */
[----:B--2---:R-:W-:Y:S05]  /*8f60*/  @!P0 BRA `(.L_x_178) ;  /* 0xfffffffc00f08947 */ /* 0x004fea000383ffff */
.L_x_175:
[----:B------:R-:W-:Y:S05]  /*8f70*/  BSYNC B0 ;  /* 0x0000000000007941 */ /* 0x000fea0003800000 */
.L_x_174:
[----:B------:R-:W-:Y:S05]  /*8f80*/  EXIT ;  /* 0x000000000000794d */ /* 0x000fea0003800000 */
.L_x_17:
[----:B-1----:R1:W2:Y:S02]  /*8f90*/  SYNCS.PHASECHK.TRANS64.TRYWAIT P1, [R3+URZ], R0 ;  /* 0x00000000030075a7 */ /* 0x0022a4000802017f */
[----:B--2---:R-:W-:Y:S05]  /*8fa0*/  @!P1 NANOSLEEP.SYNCS 0x989680 ;  /* 0x009896800000995d */ /* 0x004fea0003900000 */
[----:B------:R-:W2:Y:S02]  /*8fb0*/  @!P1 SYNCS.PHASECHK.TRANS64 P1, [R3+URZ], R0 ;  /* 0x00000000030095a7 */ /* 0x000ea4000802007f */
[----:B--2---:R-:W-:Y:S05]  /*8fc0*/  @!P1 BRA `(.L_x_17) ;  /* 0xfffffffc00f09947 */ /* 0x004fea000383ffff */
[----:B------:R-:W-:Y:S05]  /*8fd0*/  BRA `(.L_x_16) ;  /* 0xffffff8400347947 */ /* 0x000fea000383ffff */
.L_x_22:
[----:B-1----:R-:W-:-:S04]  /*8fe0*/  IMAD.U32 R4, RZ, RZ, UR4 ;  /* 0x00000004ff047e24 */ /* 0x002fc8000f8e00ff */
[----:B------:R1:W2:Y:S03]  /*8ff0*/  SYNCS.PHASECHK.TRANS64.TRYWAIT P1, [R4+URZ], R3 ;  /* 0x00000003040075a7 */ /* 0x0002a6000802017f */
[----:B--2---:R-:W-:Y:S05]  /*9000*/  @!P1 NANOSLEEP.SYNCS 0x989680 ;  /* 0x009896800000995d */ /* 0x004fea0003900000 */
[----:B------:R-:W2:Y:S02]  /*9010*/  @!P1 SYNCS.PHASECHK.TRANS64 P1, [R4+URZ], R3 ;  /* 0x00000003040095a7 */ /* 0x000ea4000802007f */
[----:B--2---:R-:W-:Y:S05]  /*9020*/  @!P1 BRA `(.L_x_22) ;  /* 0xfffffffc00ec9947 */ /* 0x004fea000383ffff */
[----:B------:R-:W-:Y:S05]  /*9030*/  BRA `(.L_x_21) ;  /* 0xffffff8c00387947 */ /* 0x000fea000383ffff */
.L_x_161:
[----:B------:R-:W-:Y:S01]  /*9040*/  BSSY B1, `(.L_x_179) ;  /* 0x0000006000017945 */ /* 0x000fe20003800000 */
[----:B------:R-:W-:-:S07]  /*9050*/  IMAD.MOV.U32 R15, RZ, RZ, -0x1 ;  /* 0xffffffffff0f7424 */ /* 0x000fce00078e00ff */
[----:B------:R-:W-:Y:S05]  /*9060*/  WARPSYNC.COLLECTIVE R15, `(.L_x_180) ;  /* 0x000000000f0c7348 */ /* 0x000fea0003c00000 */
[----:B------:R-:W-:Y:S02]  /*9070*/  ELECT P6, UR62, PT ;  /* 0x00000000003e782f */ /* 0x000fe400038c0000 */
[----:B------:R-:W-:Y:S01]  /*9080*/  MOV R14, UR62 ;  /* 0x0000003e000e7c02 */ /* 0x000fe20008000f00 */
[----:B------:R-:W-:Y:S10]  /*9090*/  ENDCOLLECTIVE ;  /* 0x000000000000791b */ /* 0x000ff40003800000 */
.L_x_180:
[----:B------:R-:W-:Y:S05]  /*90a0*/  BSYNC B1 ;  /* 0x0000000000017941 */ /* 0x000fea0003800000 */
.L_x_179:
[----:B------:R-:W-:Y:S05]  /*90b0*/  BRA `(.L_x_181) ;  /* 0xfffffff000587947 */ /* 0x000fea000383ffff */
.L_x_164:
[----:B0-----:R0:W1:Y:S02]  /*90c0*/  SYNCS.PHASECHK.TRANS64.TRYWAIT P1, [R14+URZ+0x10], R7 ;  /* 0x000010070e0075a7 */ /* 0x001064000802017f */
[----:B-1----:R-:W-:Y:S05]  /*90d0*/  @!P1 NANOSLEEP.SYNCS 0x989680 ;  /* 0x009896800000995d */ /* 0x002fea0003900000 */
[----:B------:R-:W1:Y:S02]  /*90e0*/  @!P1 SYNCS.PHASECHK.TRANS64 P1, [R14+URZ+0x10], R7 ;  /* 0x000010070e0095a7 */ /* 0x000e64000802007f */
[----:B-1----:R-:W-:Y:S05]  /*90f0*/  @!P1 BRA `(.L_x_164) ;  /* 0xfffffffc00f09947 */ /* 0x002fea000383ffff */
[----:B------:R-:W-:Y:S05]  /*9100*/  BRA `(.L_x_182) ;  /* 0xfffffff0008c7947 */ /* 0x000fea000383ffff */
.L_x_173:
[----:B------:R-:W-:Y:S01]  /*9110*/  BSSY B0, `(.L_x_183) ;  /* 0x0000006000007945 */ /* 0x000fe20003800000 */
[----:B------:R-:W-:-:S07]  /*9120*/  IMAD.MOV.U32 R15, RZ, RZ, -0x1 ;  /* 0xffffffffff0f7424 */ /* 0x000fce00078e00ff */
[----:B------:R-:W-:Y:S05]  /*9130*/  WARPSYNC.COLLECTIVE R15, `(.L_x_184) ;  /* 0x000000000f0c7348 */ /* 0x000fea0003c00000 */
[----:B------:R-:W-:Y:S02]  /*9140*/  ELECT P6, UR62, PT ;  /* 0x00000000003e782f */ /* 0x000fe400038c0000 */
[----:B------:R-:W-:Y:S01]  /*9150*/  MOV R14, UR62 ;  /* 0x0000003e000e7c02 */ /* 0x000fe20008000f00 */
[----:B------:R-:W-:Y:S10]  /*9160*/  ENDCOLLECTIVE ;  /* 0x000000000000791b */ /* 0x000ff40003800000 */
.L_x_184:
[----:B------:R-:W-:Y:S05]  /*9170*/  BSYNC B0 ;  /* 0x0000000000007941 */ /* 0x000fea0003800000 */
.L_x_183:
[----:B------:R-:W-:Y:S05]  /*9180*/  BRA `(.L_x_185) ;  /* 0xfffffffc00147947 */ /* 0x000fea000383ffff */
.L_x_177:
[----:B0-----:R0:W1:Y:S02]  /*9190*/  SYNCS.PHASECHK.TRANS64.TRYWAIT P0, [R7+URZ], R4 ;  /* 0x00000004070075a7 */ /* 0x001064000800017f */
[----:B-1----:R-:W-:Y:S05]  /*91a0*/  @!P0 NANOSLEEP.SYNCS 0x989680 ;  /* 0x009896800000895d */ /* 0x002fea0003900000 */
[----:B------:R-:W1:Y:S02]  /*91b0*/  @!P0 SYNCS.PHASECHK.TRANS64 P0, [R7+URZ], R4 ;  /* 0x00000004070085a7 */ /* 0x000e64000800007f */
[----:B-1----:R-:W-:Y:S05]  /*91c0*/  @!P0 BRA `(.L_x_177) ;  /* 0xfffffffc00f08947 */ /* 0x002fea000383ffff */
[----:B------:R-:W-:Y:S05]  /*91d0*/  BRA `(.L_x_186) ;  /* 0xfffffffc004c7947 */ /* 0x000fea000383ffff */
.L_x_187:
[----:B------:R-:W-:-:S00]  /*91e0*/  BRA `(.L_x_187) ;  /* 0xfffffffc00fc7947 */ /* 0x000fc0000383ffff */
[----:B------:R-:W-:-:S00]  /*91f0*/  NOP ;  /* 0x0000000000007918 */ /* 0x000fc00000000000 */
        /* <DEDUP_REMOVED lines=8> */
.L_x_188:


//--------------------- .nv.global.init           --------------------------
	.section	.nv.global.init,"aw",@progbits
.nv.global.init:
	.type		$str$22,@object
	.size		$str$22,($str$23 - $str$22)
$str$22:
        /*0000*/ 	.byte	0x6b, 0x5f, 0x74, 0x69, 0x6c, 0x65, 0x5f, 0x63, 0x6f, 0x75, 0x6e, 0x74, 0x20, 0x3e, 0x3d, 0x20
        /*0010*/ 	.byte	0x31, 0x00
	.type		$str$23,@object
	.size		$str$23,(__unnamed_1 - $str$23)
$str$23:
        /*0012*/ 	.byte	0x2f, 0x74, 0x6d, 0x70, 0x2f, 0x63, 0x75, 0x74, 0x6c, 0x61, 0x73, 0x73, 0x5f, 0x73, 0x77, 0x65
        /*0022*/ 	.byte	0x65, 0x70, 0x5f, 0x73, 0x72, 0x63, 0x2f, 0x69, 0x6e, 0x63, 0x6c, 0x75, 0x64, 0x65, 0x2f, 0x63
        /*0032*/ 	.byte	0x75, 0x74, 0x6c, 0x61, 0x73, 0x73, 0x2f, 0x67, 0x65, 0x6d, 0x6d, 0x2f, 0x63, 0x6f, 0x6c, 0x6c
        /*0042*/ 	.byte	0x65, 0x63, 0x74, 0x69, 0x76, 0x65, 0x2f, 0x73, 0x6d, 0x39, 0x30, 0x5f, 0x6d, 0x6d, 0x61, 0x5f
        /*0052*/ 	.byte	0x74, 0x6d, 0x61, 0x5f, 0x67, 0x6d, 0x6d, 0x61, 0x5f, 0x73, 0x73, 0x5f, 0x77, 0x61, 0x72, 0x70
        /*0062*/ 	.byte	0x73, 0x70, 0x65, 0x63, 0x69, 0x61, 0x6c, 0x69, 0x7a, 0x65, 0x64, 0x2e, 0x68, 0x70, 0x70, 0x00
	.type		__unnamed_1,@object
	.size		__unnamed_1,(.L_0 - __unnamed_1)
__unnamed_1:
        /*0072*/ 	.byte	0x76, 0x6f, 0x69, 0x64, 0x20, 0x63, 0x75, 0x74, 0x6c, 0x61, 0x73, 0x73, 0x3a, 0x3a, 0x67, 0x65
        /* <DEDUP_REMOVED lines=180> */
        /*0bc2*/ 	.byte	0x74, 0x79, 0x5d, 0x00
.L_0:


//--------------------- .nv.shared._ZN7cutlass13device_kernelINS_4gemm6kernel13GemmUniversalIN4cute5tupleIJiiiiEEENS1_10collective13CollectiveMmaINS1_34MainloopSm90TmaGmmaWarpSpecializedILi2ENS5_IJNS4_1CILi1EEESB_SB_EEENS1_35KernelTmaWarpSpecializedCooperativeEEENS5_IJNSA_ILi256EEENSA_ILi64EEENSA_ILi128EEEEEENS_10bfloat16_tENS5_IJlSB_lEEESJ_SK_NS4_8TiledMMAINS4_8MMA_AtomIJNS4_4SM904GMMA27MMA_64x64x16_F32BF16BF16_SSILNSO_5MajorE0ELSQ_0ELNSO_7ScaleInE1ELSR_1EEEEEENS4_6LayoutINS5_IJNSA_ILi2EEESB_SB_EEENS5_IJSB_NSA_ILi0EEESX_EEEEENS5_IJNS4_10UnderscoreES10_S10_EEEEENS4_13SM90_TMA_LOADENS4_14ComposedLayoutINS4_7SwizzleILi3ELi4ELi3EEENS4_18smem_ptr_flag_bitsILi16EEENSU_INS5_IJNSA_ILi8EEESG_EEENS5_IJSG_SB_EEEEEEEvNS4_8identityES13_S1D_vS1E_EENS_8epilogue10collective6detail29Sm90TmaWarpSpecializedAdapterINS1H_15DefaultEpilogueISJ_SK_SK_NS1G_6thread17LinearCombinationISJ_Li1EffLNS1L_9ScaleType4KindE0ELNS_15FloatRoundStyleE2ESJ_EENS1_15EpilogueDefaultEEEEEvvEEEEvNT_6ParamsE --------------------------
	.section	.nv.shared._ZN7cutlass13device_kernelINS_4gemm6kernel13GemmUniversalIN4cute5tupleIJiiiiEEENS1_10collective13CollectiveMmaINS1_34MainloopSm90TmaGmmaWarpSpecializedILi2ENS5_IJNS4_1CILi1EEESB_SB_EEENS1_35KernelTmaWarpSpecializedCooperativeEEENS5_IJNSA_ILi256EEENSA_ILi64EEENSA_ILi128EEEEEENS_10bfloat16_tENS5_IJlSB_lEEESJ_SK_NS4_8TiledMMAINS4_8MMA_AtomIJNS4_4SM904GMMA27MMA_64x64x16_F32BF16BF16_SSILNSO_5MajorE0ELSQ_0ELNSO_7ScaleInE1ELSR_1EEEEEENS4_6LayoutINS5_IJNSA_ILi2EEESB_SB_EEENS5_IJSB_NSA_ILi0EEESX_EEEEENS5_IJNS4_10UnderscoreES10_S10_EEEEENS4_13SM90_TMA_LOADENS4_14ComposedLayoutINS4_7SwizzleILi3ELi4ELi3EEENS4_18smem_ptr_flag_bitsILi16EEENSU_INS5_IJNSA_ILi8EEESG_EEENS5_IJSG_SB_EEEEEEEvNS4_8identityES13_S1D_vS1E_EENS_8epilogue10collective6detail29Sm90TmaWarpSpecializedAdapterINS1H_15DefaultEpilogueISJ_SK_SK_NS1G_6thread17LinearCombinationISJ_Li1EffLNS1L_9ScaleType4KindE0ELNS_15FloatRoundStyleE2ESJ_EENS1_15EpilogueDefaultEEEEEvvEEEEvNT_6ParamsE,"aw",@nobits
	.sectionflags	@""
	.align	16
	.zero		1024


//--------------------- .nv.shared.reserved.0     --------------------------
	.section	.nv.shared.reserved.0,"aw",@nobits
	.weak		__nv_reservedSMEM_offset_0_alias
	.size		__nv_reservedSMEM_offset_0_alias, 0, 0
	.other		__nv_reservedSMEM_offset_0_alias,@"STO_CUDA_RESERVED_SHARED STV_DEFAULT"
__nv_reservedSMEM_offset_0_alias:
	.zero		0


//--------------------- .nv.global                --------------------------
	.section	.nv.global,"aw",@nobits
.nv.global:
	.type		_ZN39_INTERNAL_c3db573b_4_k_cu_2f60fad6_57214cute1_E,@object
	.size		_ZN39_INTERNAL_c3db573b_4_k_cu_2f60fad6_57214cute1_E,(_ZN39_INTERNAL_c3db573b_4_k_cu_2f60fad6_57214cuda3std3__45__cpo6cbeginE - _ZN39_INTERNAL_c3db573b_4_k_cu_2f60fad6_57214cute1_E)
_ZN39_INTERNAL_c3db573b_4_k_cu_2f60fad6_57214cute1_E:
	.zero		1
	.type		_ZN39_INTERNAL_c3db573b_4_k_cu_2f60fad6_57214cuda3std3__45__cpo6cbeginE,@object
	.size		_ZN39_INTERNAL_c3db573b_4_k_cu_2f60fad6_57214cuda3std3__45__cpo6cbeginE,(_ZN39_INTERNAL_c3db573b_4_k_cu_2f60fad6_57214cuda3std3__48in_placeE - _ZN39_INTERNAL_c3db573b_4_k_cu_2f60fad6_57214cuda3std3__45__cpo6cbeginE)
_ZN39_INTERNAL_c3db573b_4_k_cu_2f60fad6_57214cuda3std3__45__cpo6cbeginE:
	.zero		1
	.type		_ZN39_INTERNAL_c3db573b_4_k_cu_2f60fad6_57214cuda3std3__48in_placeE,@object
	.size		_ZN39_INTERNAL_c3db573b_4_k_cu_2f60fad6_57214cuda3std3__48in_placeE,(_ZN39_INTERNAL_c3db573b_4_k_cu_2f60fad6_57214cuda3std6ranges3__45__cpo9iter_moveE - _ZN39_INTERNAL_c3db573b_4_k_cu_2f60fad6_57214cuda3std3__48in_placeE)
_ZN39_INTERNAL_c3db573b_4_k_cu_2f60fad6_57214cuda3std3__48in_placeE:
	.zero		1
	.type		_ZN39_INTERNAL_c3db573b_4_k_cu_2f60fad6_57214cuda3std6ranges3__45__cpo9iter_moveE,@object
	.size		_ZN39_INTERNAL_c3db573b_4_k_cu_2f60fad6_57214cuda3std6ranges3__45__cpo9iter_moveE,(_ZN39_INTERNAL_c3db573b_4_k_cu_2f60fad6_57214cuda3std3__45__cpo5beginE - _ZN39_INTERNAL_c3db573b_4_k_cu_2f60fad6_57214cuda3std6ranges3__45__cpo9iter_moveE)
_ZN39_INTERNAL_c3db573b_4_k_cu_2f60fad6_57214cuda3std6ranges3__45__cpo9iter_moveE:
	.zero		1
	.type		_ZN39_INTERNAL_c3db573b_4_k_cu_2f60fad6_57214cuda3std3__45__cpo5beginE,@object
	.size		_ZN39_INTERNAL_c3db573b_4_k_cu_2f60fad6_57214cuda3std3__45__cpo5beginE,(_ZN39_INTERNAL_c3db573b_4_k_cu_2f60fad6_57214cuda3std3__441_GLOBAL__N__c3db573b_4_k_cu_2f60fad6_57216ignoreE - _ZN39_INTERNAL_c3db573b_4_k_cu_2f60fad6_57214cuda3std3__45__cpo5beginE)
_ZN39_INTERNAL_c3db573b_4_k_cu_2f60fad6_57214cuda3std3__45__cpo5beginE:
	.zero		1
	.type		_ZN39_INTERNAL_c3db573b_4_k_cu_2f60fad6_57214cuda3std3__441_GLOBAL__N__c3db573b_4_k_cu_2f60fad6_57216ignoreE,@object
	.size		_ZN39_INTERNAL_c3db573b_4_k_cu_2f60fad6_57214cuda3std3__441_GLOBAL__N__c3db573b_4_k_cu_2f60fad6_57216ignoreE,(_ZN39_INTERNAL_c3db573b_4_k_cu_2f60fad6_57214cute7productE - _ZN39_INTERNAL_c3db573b_4_k_cu_2f60fad6_57214cuda3std3__441_GLOBAL__N__c3db573b_4_k_cu_2f60fad6_57216ignoreE)
_ZN39_INTERNAL_c3db573b_4_k_cu_2f60fad6_57214cuda3std3__441_GLOBAL__N__c3db573b_4_k_cu_2f60fad6_57216ignoreE:
	.zero		1
	.type		_ZN39_INTERNAL_c3db573b_4_k_cu_2f60fad6_57214cute7productE,@object
	.size		_ZN39_INTERNAL_c3db573b_4_k_cu_2f60fad6_57214cute7productE,(_ZN39_INTERNAL_c3db573b_4_k_cu_2f60fad6_57214cuda3std3__45__cpo3endE - _ZN39_INTERNAL_c3db573b_4_k_cu_2f60fad6_57214cute7productE)
_ZN39_INTERNAL_c3db573b_4_k_cu_2f60fad6_57214cute7productE:
	.zero		1
	.type		_ZN39_INTERNAL_c3db573b_4_k_cu_2f60fad6_57214cuda3std3__45__cpo3endE,@object
	.size		_ZN39_INTERNAL_c3db573b_4_k_cu_2f60fad6_57214cuda3std3__45__cpo3endE,(_ZN39_INTERNAL_c3db573b_4_k_cu_2f60fad6_57214cuda3std3__419piecewise_constructE - _ZN39_INTERNAL_c3db573b_4_k_cu_2f60fad6_57214cuda3std3__45__cpo3endE)
_ZN39_INTERNAL_c3db573b_4_k_cu_2f60fad6_57214cuda3std3__45__cpo3endE:
	.zero		1
	.type		_ZN39_INTERNAL_c3db573b_4_k_cu_2f60fad6_57214cuda3std3__419piecewise_constructE,@object
	.size		_ZN39_INTERNAL_c3db573b_4_k_cu_2f60fad6_57214cuda3std3__419piecewise_constructE,(_ZN39_INTERNAL_c3db573b_4_k_cu_2f60fad6_57214cuda3std3__45__cpo4cendE - _ZN39_INTERNAL_c3db573b_4_k_cu_2f60fad6_57214cuda3std3__419piecewise_constructE)
_ZN39_INTERNAL_c3db573b_4_k_cu_2f60fad6_57214cuda3std3__419piecewise_constructE:
	.zero		1
	.type		_ZN39_INTERNAL_c3db573b_4_k_cu_2f60fad6_57214cuda3std3__45__cpo4cendE,@object
	.size		_ZN39_INTERNAL_c3db573b_4_k_cu_2f60fad6_57214cuda3std3__45__cpo4cendE,(_ZN39_INTERNAL_c3db573b_4_k_cu_2f60fad6_57214cuda3std6ranges3__45__cpo4swapE - _ZN39_INTERNAL_c3db573b_4_k_cu_2f60fad6_57214cuda3std3__45__cpo4cendE)
_ZN39_INTERNAL_c3db573b_4_k_cu_2f60fad6_57214cuda3std3__45__cpo4cendE:
	.zero		1
	.type		_ZN39_INTERNAL_c3db573b_4_k_cu_2f60fad6_57214cuda3std6ranges3__45__cpo4swapE,@object
	.size		_ZN39_INTERNAL_c3db573b_4_k_cu_2f60fad6_57214cuda3std6ranges3__45__cpo4swapE,(.L_8 - _ZN39_INTERNAL_c3db573b_4_k_cu_2f60fad6_57214cuda3std6ranges3__45__cpo4swapE)
_ZN39_INTERNAL_c3db573b_4_k_cu_2f60fad6_57214cuda3std6ranges3__45__cpo4swapE:
	.zero		1
.L_8:


//--------------------- .nv.constant0._ZN7cutlass13device_kernelINS_4gemm6kernel13GemmUniversalIN4cute5tupleIJiiiiEEENS1_10collective13CollectiveMmaINS1_34MainloopSm90TmaGmmaWarpSpecializedILi2ENS5_IJNS4_1CILi1EEESB_SB_EEENS1_35KernelTmaWarpSpecializedCooperativeEEENS5_IJNSA_ILi256EEENSA_ILi64EEENSA_ILi128EEEEEENS_10bfloat16_tENS5_IJlSB_lEEESJ_SK_NS4_8TiledMMAINS4_8MMA_AtomIJNS4_4SM904GMMA27MMA_64x64x16_F32BF16BF16_SSILNSO_5MajorE0ELSQ_0ELNSO_7ScaleInE1ELSR_1EEEEEENS4_6LayoutINS5_IJNSA_ILi2EEESB_SB_EEENS5_IJSB_NSA_ILi0EEESX_EEEEENS5_IJNS4_10UnderscoreES10_S10_EEEEENS4_13SM90_TMA_LOADENS4_14ComposedLayoutINS4_7SwizzleILi3ELi4ELi3EEENS4_18smem_ptr_flag_bitsILi16EEENSU_INS5_IJNSA_ILi8EEESG_EEENS5_IJSG_SB_EEEEEEEvNS4_8identityES13_S1D_vS1E_EENS_8epilogue10collective6detail29Sm90TmaWarpSpecializedAdapterINS1H_15DefaultEpilogueISJ_SK_SK_NS1G_6thread17LinearCombinationISJ_Li1EffLNS1L_9ScaleType4KindE0ELNS_15FloatRoundStyleE2ESJ_EENS1_15EpilogueDefaultEEEEEvvEEEEvNT_6ParamsE --------------------------
	.section	.nv.constant0._ZN7cutlass13device_kernelINS_4gemm6kernel13GemmUniversalIN4cute5tupleIJiiiiEEENS1_10collective13CollectiveMmaINS1_34MainloopSm90TmaGmmaWarpSpecializedILi2ENS5_IJNS4_1CILi1EEESB_SB_EEENS1_35KernelTmaWarpSpecializedCooperativeEEENS5_IJNSA_ILi256EEENSA_ILi64EEENSA_ILi128EEEEEENS_10bfloat16_tENS5_IJlSB_lEEESJ_SK_NS4_8TiledMMAINS4_8MMA_AtomIJNS4_4SM904GMMA27MMA_64x64x16_F32BF16BF16_SSILNSO_5MajorE0ELSQ_0ELNSO_7ScaleInE1ELSR_1EEEEEENS4_6LayoutINS5_IJNSA_ILi2EEESB_SB_EEENS5_IJSB_NSA_ILi0EEESX_EEEEENS5_IJNS4_10UnderscoreES10_S10_EEEEENS4_13SM90_TMA_LOADENS4_14ComposedLayoutINS4_7SwizzleILi3ELi4ELi3EEENS4_18smem_ptr_flag_bitsILi16EEENSU_INS5_IJNSA_ILi8EEESG_EEENS5_IJSG_SB_EEEEEEEvNS4_8identityES13_S1D_vS1E_EENS_8epilogue10collective6detail29Sm90TmaWarpSpecializedAdapterINS1H_15DefaultEpilogueISJ_SK_SK_NS1G_6thread17LinearCombinationISJ_Li1EffLNS1L_9ScaleType4KindE0ELNS_15FloatRoundStyleE2ESJ_EENS1_15EpilogueDefaultEEEEEvvEEEEvNT_6ParamsE,"a",@progbits
	.sectionflags	@""
	.align	4
.nv.constant0._ZN7cutlass13device_kernelINS_4gemm6kernel13GemmUniversalIN4cute5tupleIJiiiiEEENS1_10collective13CollectiveMmaINS1_34MainloopSm90TmaGmmaWarpSpecializedILi2ENS5_IJNS4_1CILi1EEESB_SB_EEENS1_35KernelTmaWarpSpecializedCooperativeEEENS5_IJNSA_ILi256EEENSA_ILi64EEENSA_ILi128EEEEEENS_10bfloat16_tENS5_IJlSB_lEEESJ_SK_NS4_8TiledMMAINS4_8MMA_AtomIJNS4_4SM904GMMA27MMA_64x64x16_F32BF16BF16_SSILNSO_5MajorE0ELSQ_0ELNSO_7ScaleInE1ELSR_1EEEEEENS4_6LayoutINS5_IJNSA_ILi2EEESB_SB_EEENS5_IJSB_NSA_ILi0EEESX_EEEEENS5_IJNS4_10UnderscoreES10_S10_EEEEENS4_13SM90_TMA_LOADENS4_14ComposedLayoutINS4_7SwizzleILi3ELi4ELi3EEENS4_18smem_ptr_flag_bitsILi16EEENSU_INS5_IJNSA_ILi8EEESG_EEENS5_IJSG_SB_EEEEEEEvNS4_8identityES13_S1D_vS1E_EENS_8epilogue10collective6detail29Sm90TmaWarpSpecializedAdapterINS1H_15DefaultEpilogueISJ_SK_SK_NS1G_6thread17LinearCombinationISJ_Li1EffLNS1L_9ScaleType4KindE0ELNS_15FloatRoundStyleE2ESJ_EENS1_15EpilogueDefaultEEEEEvvEEEEvNT_6ParamsE:
	.zero		1664


//--------------------- SYMBOLS --------------------------

	.type		.nv.reservedSmem.offset0,@object
	.size		.nv.reservedSmem.offset0,0x4
	.type		__assertfail,@function
